//
// Generated by NVIDIA NVVM Compiler
//
// Compiler Build ID: CL-36424714
// Cuda compilation tools, release 13.0, V13.0.88
// Based on NVVM 20.0.0
//

.version 9.0
.target sm_100
.address_size 64

	// .globl	_Z16mergeSortInBlockPii
// _ZZ16mergeSortInBlockPiiE5sdata has been demoted
// _ZZ16mergeSortInBlockPiiE4temp has been demoted

.visible .entry _Z16mergeSortInBlockPii(
	.param .u64 .ptr .align 1 _Z16mergeSortInBlockPii_param_0,
	.param .u32 _Z16mergeSortInBlockPii_param_1
)
{
	.reg .pred 	%p<41>;
	.reg .b16 	%rs<6>;
	.reg .b32 	%r<255>;
	.reg .b64 	%rd<23>;
	// demoted variable
	.shared .align 4 .b8 _ZZ16mergeSortInBlockPiiE5sdata[8192];
	// demoted variable
	.shared .align 4 .b8 _ZZ16mergeSortInBlockPiiE4temp[8192];
	ld.param.u64 	%rd2, [_Z16mergeSortInBlockPii_param_0];
	ld.param.u32 	%r117, [_Z16mergeSortInBlockPii_param_1];
	cvta.to.global.u64 	%rd1, %rd2;
	mov.u32 	%r118, %ctaid.x;
	shl.b32 	%r1, %r118, 11;
	setp.ge.s32 	%p1, %r1, %r117;
	@%p1 bra 	$L__BB0_53;
	mov.u32 	%r248, %tid.x;
	mov.u32 	%r3, %ntid.x;
	add.s32 	%r119, %r248, %r3;
	cvt.u16.u32 	%rs3, %r119;
	sub.s16 	%rs4, 2047, %rs3;
	cvt.u16.u32 	%rs5, %r3;
	div.u16 	%rs1, %rs4, %rs5;
	and.b16  	%rs2, %rs1, 3;
	cvt.u32.u16 	%r4, %rs2;
	setp.eq.s16 	%p2, %rs2, 2;
	mov.u32 	%r223, %r248;
	@%p2 bra 	$L__BB0_6;
	mov.b32 	%r221, 0;
	mov.u32 	%r223, %r248;
$L__BB0_3:
	.pragma "nounroll";
	add.s32 	%r7, %r223, %r1;
	setp.ge.s32 	%p3, %r7, %r117;
	mov.b32 	%r222, 2147483647;
	@%p3 bra 	$L__BB0_5;
	mul.wide.s32 	%rd3, %r7, 4;
	add.s64 	%rd4, %rd1, %rd3;
	ld.global.u32 	%r222, [%rd4];
$L__BB0_5:
	shl.b32 	%r122, %r223, 2;
	mov.u32 	%r123, _ZZ16mergeSortInBlockPiiE5sdata;
	add.s32 	%r124, %r123, %r122;
	st.shared.u32 	[%r124], %r222;
	add.s32 	%r223, %r223, %r3;
	add.s32 	%r221, %r221, 1;
	xor.b32  	%r125, %r221, %r4;
	setp.ne.s32 	%p4, %r125, 2;
	@%p4 bra 	$L__BB0_3;
$L__BB0_6:
	setp.lt.u16 	%p5, %rs1, 2;
	@%p5 bra 	$L__BB0_17;
	mov.u32 	%r129, _ZZ16mergeSortInBlockPiiE5sdata;
$L__BB0_8:
	add.s32 	%r14, %r223, %r1;
	setp.ge.s32 	%p6, %r14, %r117;
	mov.b32 	%r225, 2147483647;
	@%p6 bra 	$L__BB0_10;
	mul.wide.s32 	%rd5, %r14, 4;
	add.s64 	%rd6, %rd1, %rd5;
	ld.global.u32 	%r225, [%rd6];
$L__BB0_10:
	shl.b32 	%r128, %r223, 2;
	add.s32 	%r17, %r129, %r128;
	st.shared.u32 	[%r17], %r225;
	add.s32 	%r18, %r14, %r3;
	setp.ge.s32 	%p7, %r18, %r117;
	mov.b32 	%r226, 2147483647;
	@%p7 bra 	$L__BB0_12;
	mul.wide.s32 	%rd7, %r18, 4;
	add.s64 	%rd8, %rd1, %rd7;
	ld.global.u32 	%r226, [%rd8];
$L__BB0_12:
	shl.b32 	%r21, %r3, 2;
	add.s32 	%r22, %r17, %r21;
	st.shared.u32 	[%r22], %r226;
	add.s32 	%r23, %r18, %r3;
	setp.ge.s32 	%p8, %r23, %r117;
	mov.b32 	%r227, 2147483647;
	@%p8 bra 	$L__BB0_14;
	mul.wide.s32 	%rd9, %r23, 4;
	add.s64 	%rd10, %rd1, %rd9;
	ld.global.u32 	%r227, [%rd10];
$L__BB0_14:
	add.s32 	%r26, %r22, %r21;
	st.shared.u32 	[%r26], %r227;
	add.s32 	%r27, %r23, %r3;
	setp.ge.s32 	%p9, %r27, %r117;
	mov.b32 	%r228, 2147483647;
	@%p9 bra 	$L__BB0_16;
	mul.wide.s32 	%rd11, %r27, 4;
	add.s64 	%rd12, %rd1, %rd11;
	ld.global.u32 	%r228, [%rd12];
$L__BB0_16:
	add.s32 	%r132, %r26, %r21;
	st.shared.u32 	[%r132], %r228;
	add.s32 	%r223, %r21, %r223;
	setp.lt.u32 	%p10, %r223, 2048;
	@%p10 bra 	$L__BB0_8;
$L__BB0_17:
	bar.sync 	0;
	mov.b32 	%r229, 2;
$L__BB0_18:
	add.s32 	%r134, %r229, -1;
	not.b32 	%r135, %r229;
	and.b32  	%r136, %r135, %r134;
	popc.b32 	%r137, %r136;
	mov.b32 	%r138, 2048;
	shr.u32 	%r139, %r138, %r137;
	setp.ge.u32 	%p11, %r248, %r139;
	@%p11 bra 	$L__BB0_36;
	mul.lo.s32 	%r245, %r229, %r248;
	shr.s32 	%r33, %r229, 1;
	add.s32 	%r34, %r245, %r33;
	add.s32 	%r35, %r245, %r229;
	setp.lt.s32 	%p12, %r33, 1;
	mov.u32 	%r230, %r245;
	mov.u32 	%r231, %r34;
	mov.u32 	%r232, %r245;
	@%p12 bra 	$L__BB0_20;
	bra.uni 	$L__BB0_54;
$L__BB0_20:
	setp.ge.s32 	%p18, %r230, %r34;
	mov.u32 	%r236, %r232;
	@%p18 bra 	$L__BB0_28;
	sub.s32 	%r156, %r34, %r230;
	and.b32  	%r39, %r156, 3;
	setp.eq.s32 	%p19, %r39, 0;
	mov.u32 	%r236, %r232;
	mov.u32 	%r234, %r230;
	@%p19 bra 	$L__BB0_25;
	add.s32 	%r234, %r230, 1;
	shl.b32 	%r157, %r230, 2;
	mov.u32 	%r158, _ZZ16mergeSortInBlockPiiE5sdata;
	add.s32 	%r41, %r158, %r157;
	ld.shared.u32 	%r159, [%r41];
	add.s32 	%r236, %r232, 1;
	shl.b32 	%r160, %r232, 2;
	mov.u32 	%r161, _ZZ16mergeSortInBlockPiiE4temp;
	add.s32 	%r43, %r161, %r160;
	st.shared.u32 	[%r43], %r159;
	setp.eq.s32 	%p20, %r39, 1;
	@%p20 bra 	$L__BB0_25;
	add.s32 	%r234, %r230, 2;
	ld.shared.u32 	%r162, [%r41+4];
	add.s32 	%r236, %r232, 2;
	st.shared.u32 	[%r43+4], %r162;
	setp.eq.s32 	%p21, %r39, 2;
	@%p21 bra 	$L__BB0_25;
	add.s32 	%r234, %r230, 3;
	ld.shared.u32 	%r163, [%r41+8];
	add.s32 	%r236, %r232, 3;
	st.shared.u32 	[%r43+8], %r163;
$L__BB0_25:
	sub.s32 	%r164, %r230, %r34;
	setp.gt.u32 	%p22, %r164, -4;
	@%p22 bra 	$L__BB0_28;
	shl.b32 	%r165, %r234, 2;
	mov.u32 	%r166, _ZZ16mergeSortInBlockPiiE5sdata;
	add.s32 	%r167, %r166, %r165;
	add.s32 	%r241, %r167, 8;
	sub.s32 	%r168, %r234, %r245;
	sub.s32 	%r240, %r168, %r33;
	shl.b32 	%r169, %r236, 2;
	mov.u32 	%r170, _ZZ16mergeSortInBlockPiiE4temp;
	add.s32 	%r171, %r170, %r169;
	add.s32 	%r239, %r171, 8;
$L__BB0_27:
	ld.shared.u32 	%r172, [%r241+-8];
	st.shared.u32 	[%r239+-8], %r172;
	ld.shared.u32 	%r173, [%r241+-4];
	st.shared.u32 	[%r239+-4], %r173;
	ld.shared.u32 	%r174, [%r241];
	st.shared.u32 	[%r239], %r174;
	ld.shared.u32 	%r175, [%r241+4];
	add.s32 	%r236, %r236, 4;
	st.shared.u32 	[%r239+4], %r175;
	add.s32 	%r241, %r241, 16;
	add.s32 	%r240, %r240, 4;
	add.s32 	%r239, %r239, 16;
	setp.eq.s32 	%p23, %r240, 0;
	@%p23 bra 	$L__BB0_28;
	bra.uni 	$L__BB0_27;
$L__BB0_28:
	setp.ge.s32 	%p24, %r231, %r35;
	@%p24 bra 	$L__BB0_35;
	sub.s32 	%r176, %r35, %r231;
	and.b32  	%r61, %r176, 3;
	setp.eq.s32 	%p25, %r61, 0;
	mov.u32 	%r237, %r236;
	mov.u32 	%r238, %r231;
	@%p25 bra 	$L__BB0_33;
	add.s32 	%r238, %r231, 1;
	shl.b32 	%r177, %r231, 2;
	mov.u32 	%r178, _ZZ16mergeSortInBlockPiiE5sdata;
	add.s32 	%r63, %r178, %r177;
	ld.shared.u32 	%r179, [%r63];
	add.s32 	%r237, %r236, 1;
	shl.b32 	%r180, %r236, 2;
	mov.u32 	%r181, _ZZ16mergeSortInBlockPiiE4temp;
	add.s32 	%r65, %r181, %r180;
	st.shared.u32 	[%r65], %r179;
	setp.eq.s32 	%p26, %r61, 1;
	@%p26 bra 	$L__BB0_33;
	add.s32 	%r238, %r231, 2;
	ld.shared.u32 	%r182, [%r63+4];
	add.s32 	%r237, %r236, 2;
	st.shared.u32 	[%r65+4], %r182;
	setp.eq.s32 	%p27, %r61, 2;
	@%p27 bra 	$L__BB0_33;
	add.s32 	%r238, %r231, 3;
	ld.shared.u32 	%r183, [%r63+8];
	add.s32 	%r237, %r236, 3;
	st.shared.u32 	[%r65+8], %r183;
$L__BB0_33:
	sub.s32 	%r184, %r231, %r35;
	setp.gt.u32 	%p28, %r184, -4;
	@%p28 bra 	$L__BB0_35;
$L__BB0_34:
	shl.b32 	%r185, %r238, 2;
	mov.u32 	%r186, _ZZ16mergeSortInBlockPiiE5sdata;
	add.s32 	%r187, %r186, %r185;
	ld.shared.u32 	%r188, [%r187];
	shl.b32 	%r189, %r237, 2;
	mov.u32 	%r190, _ZZ16mergeSortInBlockPiiE4temp;
	add.s32 	%r191, %r190, %r189;
	st.shared.u32 	[%r191], %r188;
	ld.shared.u32 	%r192, [%r187+4];
	st.shared.u32 	[%r191+4], %r192;
	ld.shared.u32 	%r193, [%r187+8];
	st.shared.u32 	[%r191+8], %r193;
	add.s32 	%r238, %r238, 4;
	ld.shared.u32 	%r194, [%r187+12];
	add.s32 	%r237, %r237, 4;
	st.shared.u32 	[%r191+12], %r194;
	setp.eq.s32 	%p29, %r238, %r35;
	@%p29 bra 	$L__BB0_35;
	bra.uni 	$L__BB0_34;
$L__BB0_35:
	shl.b32 	%r195, %r245, 2;
	mov.u32 	%r196, _ZZ16mergeSortInBlockPiiE4temp;
	add.s32 	%r197, %r196, %r195;
	ld.shared.u32 	%r198, [%r197];
	mov.u32 	%r199, _ZZ16mergeSortInBlockPiiE5sdata;
	add.s32 	%r200, %r199, %r195;
	st.shared.u32 	[%r200], %r198;
	add.s32 	%r245, %r245, 1;
	setp.lt.u32 	%p30, %r245, %r35;
	@%p30 bra 	$L__BB0_35;
$L__BB0_36:
	bar.sync 	0;
	shl.b32 	%r229, %r229, 1;
	setp.lt.s32 	%p31, %r229, 2049;
	@%p31 bra 	$L__BB0_18;
	setp.eq.s16 	%p32, %rs2, 2;
	@%p32 bra 	$L__BB0_42;
	mov.b32 	%r247, 0;
	mov.u32 	%r203, _ZZ16mergeSortInBlockPiiE5sdata;
$L__BB0_39:
	.pragma "nounroll";
	add.s32 	%r89, %r248, %r1;
	setp.ge.s32 	%p33, %r89, %r117;
	@%p33 bra 	$L__BB0_41;
	shl.b32 	%r202, %r248, 2;
	add.s32 	%r204, %r203, %r202;
	ld.shared.u32 	%r205, [%r204];
	mul.wide.s32 	%rd13, %r89, 4;
	add.s64 	%rd14, %rd1, %rd13;
	st.global.u32 	[%rd14], %r205;
$L__BB0_41:
	add.s32 	%r248, %r248, %r3;
	add.s32 	%r247, %r247, 1;
	xor.b32  	%r206, %r247, %r4;
	setp.ne.s32 	%p34, %r206, 2;
	@%p34 bra 	$L__BB0_39;
$L__BB0_42:
	setp.lt.u16 	%p35, %rs1, 2;
	@%p35 bra 	$L__BB0_53;
	shl.b32 	%r207, %r3, 3;
	mov.u32 	%r208, _ZZ16mergeSortInBlockPiiE5sdata;
	add.s32 	%r93, %r208, %r207;
	shl.b32 	%r253, %r248, 2;
	shl.b32 	%r95, %r3, 4;
	mad.lo.s32 	%r96, %r3, 12, %r208;
	shl.b32 	%r97, %r3, 2;
	add.s32 	%r98, %r208, %r97;
	add.s32 	%r249, %r248, %r1;
	add.s32 	%r252, %r249, %r3;
	shl.b32 	%r209, %r3, 1;
	add.s32 	%r251, %r249, %r209;
	mad.lo.s32 	%r250, %r3, 3, %r249;
$L__BB0_44:
	setp.ge.s32 	%p36, %r249, %r117;
	@%p36 bra 	$L__BB0_46;
	add.s32 	%r211, %r208, %r253;
	ld.shared.u32 	%r212, [%r211];
	mul.wide.s32 	%rd15, %r249, 4;
	add.s64 	%rd16, %rd1, %rd15;
	st.global.u32 	[%rd16], %r212;
$L__BB0_46:
	setp.ge.s32 	%p37, %r252, %r117;
	@%p37 bra 	$L__BB0_48;
	add.s32 	%r213, %r98, %r253;
	ld.shared.u32 	%r214, [%r213];
	mul.wide.s32 	%rd17, %r252, 4;
	add.s64 	%rd18, %rd1, %rd17;
	st.global.u32 	[%rd18], %r214;
$L__BB0_48:
	add.s32 	%r109, %r248, %r3;
	setp.ge.s32 	%p38, %r251, %r117;
	@%p38 bra 	$L__BB0_50;
	add.s32 	%r215, %r93, %r253;
	ld.shared.u32 	%r216, [%r215];
	mul.wide.s32 	%rd19, %r251, 4;
	add.s64 	%rd20, %rd1, %rd19;
	st.global.u32 	[%rd20], %r216;
$L__BB0_50:
	add.s32 	%r110, %r109, %r3;
	setp.ge.s32 	%p39, %r250, %r117;
	@%p39 bra 	$L__BB0_52;
	add.s32 	%r217, %r96, %r253;
	ld.shared.u32 	%r218, [%r217];
	mul.wide.s32 	%rd21, %r250, 4;
	add.s64 	%rd22, %rd1, %rd21;
	st.global.u32 	[%rd22], %r218;
$L__BB0_52:
	add.s32 	%r219, %r110, %r3;
	add.s32 	%r248, %r219, %r3;
	add.s32 	%r253, %r253, %r95;
	add.s32 	%r252, %r252, %r97;
	add.s32 	%r251, %r251, %r97;
	add.s32 	%r250, %r250, %r97;
	add.s32 	%r249, %r249, %r97;
	setp.lt.u32 	%p40, %r248, 2048;
	@%p40 bra 	$L__BB0_44;
$L__BB0_53:
	ret;
$L__BB0_54:
	shl.b32 	%r140, %r230, 2;
	mov.u32 	%r141, _ZZ16mergeSortInBlockPiiE5sdata;
	add.s32 	%r142, %r141, %r140;
	ld.shared.u32 	%r143, [%r142];
	shl.b32 	%r145, %r231, 2;
	add.s32 	%r146, %r141, %r145;
	ld.shared.u32 	%r147, [%r146];
	setp.gt.s32 	%p13, %r143, %r147;
	setp.le.s32 	%p14, %r143, %r147;
	selp.u32 	%r149, 1, 0, %p14;
	add.s32 	%r230, %r230, %r149;
	selp.u32 	%r150, 1, 0, %p13;
	add.s32 	%r231, %r231, %r150;
	min.s32 	%r151, %r143, %r147;
	add.s32 	%r59, %r232, 1;
	shl.b32 	%r152, %r232, 2;
	mov.u32 	%r153, _ZZ16mergeSortInBlockPiiE4temp;
	add.s32 	%r154, %r153, %r152;
	st.shared.u32 	[%r154], %r151;
	setp.lt.s32 	%p15, %r230, %r34;
	setp.lt.s32 	%p16, %r231, %r35;
	and.pred  	%p17, %p15, %p16;
	mov.u32 	%r232, %r59;
	@%p17 bra 	$L__BB0_54;
	bra.uni 	$L__BB0_20;

}
	// .globl	_Z11mergeBlocksPiS_i
.visible .entry _Z11mergeBlocksPiS_i(
	.param .u64 .ptr .align 1 _Z11mergeBlocksPiS_i_param_0,
	.param .u64 .ptr .align 1 _Z11mergeBlocksPiS_i_param_1,
	.param .u32 _Z11mergeBlocksPiS_i_param_2
)
{
	.reg .pred 	%p<30>;
	.reg .b32 	%r<117>;
	.reg .b64 	%rd<35>;

	ld.param.u64 	%rd11, [_Z11mergeBlocksPiS_i_param_0];
	ld.param.u64 	%rd12, [_Z11mergeBlocksPiS_i_param_1];
	ld.param.u32 	%r56, [_Z11mergeBlocksPiS_i_param_2];
	cvta.to.global.u64 	%rd1, %rd11;
	cvta.to.global.u64 	%rd2, %rd12;
	add.s32 	%r57, %r56, 2047;
	shr.s32 	%r58, %r57, 31;
	shr.u32 	%r59, %r58, 21;
	add.s32 	%r60, %r57, %r59;
	shr.s32 	%r1, %r60, 11;
	setp.lt.s32 	%p1, %r56, 2049;
	@%p1 bra 	$L__BB1_26;
	add.s64 	%rd3, %rd1, 8;
	add.s64 	%rd4, %rd2, 8;
	mov.b32 	%r100, 1;
	mov.u32 	%r2, %tid.x;
$L__BB1_2:
	mov.u32 	%r3, %r100;
	shl.b32 	%r100, %r3, 1;
	mul.lo.s32 	%r5, %r100, %r2;
	add.s32 	%r62, %r5, %r3;
	setp.ge.s32 	%p2, %r62, %r1;
	@%p2 bra 	$L__BB1_25;
	shl.b32 	%r6, %r5, 11;
	shl.b32 	%r63, %r3, 11;
	add.s32 	%r7, %r6, %r63;
	shl.b32 	%r64, %r3, 12;
	add.s32 	%r65, %r64, %r6;
	min.s32 	%r8, %r65, %r56;
	setp.lt.s32 	%p3, %r3, 1;
	setp.ge.s32 	%p4, %r7, %r8;
	or.pred  	%p5, %p3, %p4;
	mov.u32 	%r101, %r6;
	mov.u32 	%r102, %r7;
	mov.u32 	%r103, %r6;
	@%p5 bra 	$L__BB1_4;
	bra.uni 	$L__BB1_28;
$L__BB1_4:
	setp.ge.s32 	%p11, %r101, %r7;
	mov.u32 	%r107, %r103;
	@%p11 bra 	$L__BB1_12;
	neg.s32 	%r74, %r101;
	and.b32  	%r12, %r74, 3;
	setp.eq.s32 	%p12, %r12, 0;
	mov.u32 	%r107, %r103;
	mov.u32 	%r105, %r101;
	@%p12 bra 	$L__BB1_9;
	add.s32 	%r105, %r101, 1;
	mul.wide.s32 	%rd19, %r101, 4;
	add.s64 	%rd5, %rd1, %rd19;
	ld.global.u32 	%r75, [%rd5];
	add.s32 	%r107, %r103, 1;
	mul.wide.s32 	%rd20, %r103, 4;
	add.s64 	%rd6, %rd2, %rd20;
	st.global.u32 	[%rd6], %r75;
	setp.eq.s32 	%p13, %r12, 1;
	@%p13 bra 	$L__BB1_9;
	add.s32 	%r105, %r101, 2;
	ld.global.u32 	%r76, [%rd5+4];
	add.s32 	%r107, %r103, 2;
	st.global.u32 	[%rd6+4], %r76;
	setp.eq.s32 	%p14, %r12, 2;
	@%p14 bra 	$L__BB1_9;
	add.s32 	%r105, %r101, 3;
	ld.global.u32 	%r77, [%rd5+8];
	add.s32 	%r107, %r103, 3;
	st.global.u32 	[%rd6+8], %r77;
$L__BB1_9:
	sub.s32 	%r78, %r101, %r7;
	setp.gt.u32 	%p15, %r78, -4;
	@%p15 bra 	$L__BB1_12;
	sub.s32 	%r110, %r105, %r7;
$L__BB1_11:
	mul.wide.s32 	%rd21, %r105, 4;
	add.s64 	%rd22, %rd3, %rd21;
	mul.wide.s32 	%rd23, %r107, 4;
	add.s64 	%rd24, %rd4, %rd23;
	ld.global.u32 	%r79, [%rd22+-8];
	st.global.u32 	[%rd24+-8], %r79;
	ld.global.u32 	%r80, [%rd22+-4];
	st.global.u32 	[%rd24+-4], %r80;
	ld.global.u32 	%r81, [%rd22];
	st.global.u32 	[%rd24], %r81;
	add.s32 	%r105, %r105, 4;
	ld.global.u32 	%r82, [%rd22+4];
	add.s32 	%r107, %r107, 4;
	st.global.u32 	[%rd24+4], %r82;
	add.s32 	%r110, %r110, 4;
	setp.eq.s32 	%p16, %r110, 0;
	@%p16 bra 	$L__BB1_12;
	bra.uni 	$L__BB1_11;
$L__BB1_12:
	setp.ge.s32 	%p17, %r102, %r8;
	@%p17 bra 	$L__BB1_18;
	sub.s32 	%r83, %r8, %r102;
	and.b32  	%r30, %r83, 3;
	setp.eq.s32 	%p18, %r30, 0;
	mov.u32 	%r108, %r107;
	mov.u32 	%r109, %r102;
	@%p18 bra 	$L__BB1_17;
	add.s32 	%r109, %r102, 1;
	mul.wide.s32 	%rd25, %r102, 4;
	add.s64 	%rd7, %rd1, %rd25;
	ld.global.u32 	%r84, [%rd7];
	add.s32 	%r108, %r107, 1;
	mul.wide.s32 	%rd26, %r107, 4;
	add.s64 	%rd8, %rd2, %rd26;
	st.global.u32 	[%rd8], %r84;
	setp.eq.s32 	%p19, %r30, 1;
	@%p19 bra 	$L__BB1_17;
	add.s32 	%r109, %r102, 2;
	ld.global.u32 	%r85, [%rd7+4];
	add.s32 	%r108, %r107, 2;
	st.global.u32 	[%rd8+4], %r85;
	setp.eq.s32 	%p20, %r30, 2;
	@%p20 bra 	$L__BB1_17;
	add.s32 	%r109, %r102, 3;
	ld.global.u32 	%r86, [%rd7+8];
	add.s32 	%r108, %r107, 3;
	st.global.u32 	[%rd8+8], %r86;
$L__BB1_17:
	sub.s32 	%r87, %r102, %r8;
	setp.gt.u32 	%p21, %r87, -4;
	@%p21 bra 	$L__BB1_18;
	bra.uni 	$L__BB1_27;
$L__BB1_18:
	setp.ge.s32 	%p23, %r6, %r8;
	@%p23 bra 	$L__BB1_25;
	and.b32  	%r45, %r8, 3;
	setp.eq.s32 	%p24, %r45, 0;
	mov.u32 	%r113, %r6;
	@%p24 bra 	$L__BB1_23;
	mul.wide.s32 	%rd31, %r6, 4;
	add.s64 	%rd9, %rd2, %rd31;
	ld.global.u32 	%r92, [%rd9];
	add.s64 	%rd10, %rd1, %rd31;
	st.global.u32 	[%rd10], %r92;
	add.s32 	%r113, %r6, 1;
	setp.eq.s32 	%p25, %r45, 1;
	@%p25 bra 	$L__BB1_23;
	ld.global.u32 	%r93, [%rd9+4];
	st.global.u32 	[%rd10+4], %r93;
	add.s32 	%r113, %r6, 2;
	setp.eq.s32 	%p26, %r45, 2;
	@%p26 bra 	$L__BB1_23;
	ld.global.u32 	%r94, [%rd9+8];
	st.global.u32 	[%rd10+8], %r94;
	add.s32 	%r113, %r6, 3;
$L__BB1_23:
	sub.s32 	%r95, %r6, %r8;
	setp.gt.u32 	%p27, %r95, -4;
	@%p27 bra 	$L__BB1_25;
$L__BB1_24:
	mul.wide.s32 	%rd32, %r113, 4;
	add.s64 	%rd33, %rd2, %rd32;
	ld.global.u32 	%r96, [%rd33];
	add.s64 	%rd34, %rd1, %rd32;
	st.global.u32 	[%rd34], %r96;
	ld.global.u32 	%r97, [%rd33+4];
	st.global.u32 	[%rd34+4], %r97;
	ld.global.u32 	%r98, [%rd33+8];
	st.global.u32 	[%rd34+8], %r98;
	ld.global.u32 	%r99, [%rd33+12];
	st.global.u32 	[%rd34+12], %r99;
	add.s32 	%r113, %r113, 4;
	setp.ne.s32 	%p28, %r113, %r8;
	@%p28 bra 	$L__BB1_24;
$L__BB1_25:
	bar.sync 	0;
	setp.lt.s32 	%p29, %r100, %r1;
	@%p29 bra 	$L__BB1_2;
$L__BB1_26:
	ret;
$L__BB1_27:
	mul.wide.s32 	%rd27, %r109, 4;
	add.s64 	%rd28, %rd1, %rd27;
	ld.global.u32 	%r88, [%rd28];
	mul.wide.s32 	%rd29, %r108, 4;
	add.s64 	%rd30, %rd2, %rd29;
	st.global.u32 	[%rd30], %r88;
	ld.global.u32 	%r89, [%rd28+4];
	st.global.u32 	[%rd30+4], %r89;
	ld.global.u32 	%r90, [%rd28+8];
	st.global.u32 	[%rd30+8], %r90;
	add.s32 	%r109, %r109, 4;
	ld.global.u32 	%r91, [%rd28+12];
	add.s32 	%r108, %r108, 4;
	st.global.u32 	[%rd30+12], %r91;
	setp.eq.s32 	%p22, %r109, %r8;
	@%p22 bra 	$L__BB1_18;
	bra.uni 	$L__BB1_27;
$L__BB1_28:
	mul.wide.s32 	%rd13, %r101, 4;
	add.s64 	%rd14, %rd1, %rd13;
	ld.global.u32 	%r66, [%rd14];
	mul.wide.s32 	%rd15, %r102, 4;
	add.s64 	%rd16, %rd1, %rd15;
	ld.global.u32 	%r68, [%rd16];
	setp.gt.s32 	%p6, %r66, %r68;
	setp.le.s32 	%p7, %r66, %r68;
	selp.u32 	%r70, 1, 0, %p7;
	add.s32 	%r101, %r101, %r70;
	selp.u32 	%r71, 1, 0, %p6;
	add.s32 	%r102, %r102, %r71;
	min.s32 	%r72, %r66, %r68;
	add.s32 	%r28, %r103, 1;
	mul.wide.s32 	%rd17, %r103, 4;
	add.s64 	%rd18, %rd2, %rd17;
	st.global.u32 	[%rd18], %r72;
	setp.lt.s32 	%p8, %r101, %r7;
	setp.lt.s32 	%p9, %r102, %r8;
	and.pred  	%p10, %p8, %p9;
	mov.u32 	%r103, %r28;
	@%p10 bra 	$L__BB1_28;
	bra.uni 	$L__BB1_4;

}


// ===== COMPILED SASS (sm_100) =====

	.target	sm_100

	.elftype	@"ET_EXEC"


//--------------------- .note.nv.tkinfo           --------------------------
	.section	.note.nv.tkinfo,"",@"SHT_NOTE"
	.sectionflags	@"SHF_NOTE_NV_TKINFO"
	.tkinfo
        /*0018*/ 	.word	0x00000002
        /*0030*/ 	.string	""
        /*0030*/ 	.string	"ptxas"
        /*0030*/ 	.string	"Cuda compilation tools, release 13.0, V13.0.88"
        /*0030*/ 	.string	"Build cuda_13.0.r13.0/compiler.36424714_0"
        /*0030*/ 	.string	"-arch sm_100 -m 64 "



//--------------------- .note.nv.cuinfo           --------------------------
	.section	.note.nv.cuinfo,"",@"SHT_NOTE"
	.sectionflags	@"SHF_NOTE_NV_CUINFO"
        /*0018*/ 	.short	0x0002
        /*001a*/ 	.short	0x0064
        /*001c*/ 	.short	0x0082
	.zero		2


//--------------------- .nv.info                  --------------------------
	.section	.nv.info,"",@"SHT_CUDA_INFO"
	.align	4


	//----- nvinfo : EIATTR_REGCOUNT
	.align		4
        /*0000*/ 	.byte	0x04, 0x2f
        /*0002*/ 	.short	(.L_1 - .L_0)
	.align		4
.L_0:
        /*0004*/ 	.word	index@(_Z16mergeSortInBlockPii)
        /*0008*/ 	.word	0x0000001c


	//----- nvinfo : EIATTR_FRAME_SIZE
	.align		4
.L_1:
        /*000c*/ 	.byte	0x04, 0x11
        /*000e*/ 	.short	(.L_3 - .L_2)
	.align		4
.L_2:
        /*0010*/ 	.word	index@($__internal_0_$__cuda_sm20_div_u16)
        /*0014*/ 	.word	0x00000000


	//----- nvinfo : EIATTR_FRAME_SIZE
	.align		4
.L_3:
        /*0018*/ 	.byte	0x04, 0x11
        /*001a*/ 	.short	(.L_5 - .L_4)
	.align		4
.L_4:
        /*001c*/ 	.word	index@(_Z16mergeSortInBlockPii)
        /*0020*/ 	.word	0x00000000


	//----- nvinfo : EIATTR_REGCOUNT
	.align		4
.L_5:
        /*0024*/ 	.byte	0x04, 0x2f
        /*0026*/ 	.short	(.L_7 - .L_6)
	.align		4
.L_6:
        /*0028*/ 	.word	index@(_Z11mergeBlocksPiS_i)
        /*002c*/ 	.word	0x00000018


	//----- nvinfo : EIATTR_FRAME_SIZE
	.align		4
.L_7:
        /*0030*/ 	.byte	0x04, 0x11
        /*0032*/ 	.short	(.L_9 - .L_8)
	.align		4
.L_8:
        /*0034*/ 	.word	index@(_Z11mergeBlocksPiS_i)
        /*0038*/ 	.word	0x00000000


	//----- nvinfo : EIATTR_MIN_STACK_SIZE
	.align		4
.L_9:
        /*003c*/ 	.byte	0x04, 0x12
        /*003e*/ 	.short	(.L_11 - .L_10)
	.align		4
.L_10:
        /*0040*/ 	.word	index@(_Z11mergeBlocksPiS_i)
        /*0044*/ 	.word	0x00000000


	//----- nvinfo : EIATTR_MIN_STACK_SIZE
	.align		4
.L_11:
        /*0048*/ 	.byte	0x04, 0x12
        /*004a*/ 	.short	(.L_13 - .L_12)
	.align		4
.L_12:
        /*004c*/ 	.word	index@(_Z16mergeSortInBlockPii)
        /*0050*/ 	.word	0x00000000
.L_13:


//--------------------- .nv.compat                --------------------------
	.section	.nv.compat,"",@"SHT_CUDA_COMPAT_INFO"
	.align	4
        /*0000*/ 	.byte	0x02, 0x09, 0x00, 0x00, 0x02, 0x02, 0x01, 0x00, 0x02, 0x05, 0x05, 0x00, 0x03, 0x07, 0x01, 0x01
        /*0010*/ 	.byte	0x02, 0x03, 0x00, 0x00, 0x02, 0x06, 0x01, 0x00, 0x04, 0x0b, 0x08, 0x00, 0x01, 0x00, 0x00, 0x00
        /*0020*/ 	.byte	0x00, 0x00, 0x00, 0x00


//--------------------- .nv.info._Z11mergeBlocksPiS_i --------------------------
	.section	.nv.info._Z11mergeBlocksPiS_i,"",@"SHT_CUDA_INFO"
	.sectionflags	@""
	.align	4


	//----- nvinfo : EIATTR_CUDA_API_VERSION
	.align		4
        /*0000*/ 	.byte	0x04, 0x37
        /*0002*/ 	.short	(.L_15 - .L_14)
.L_14:
        /*0004*/ 	.word	0x00000082


	//----- nvinfo : EIATTR_KPARAM_INFO
	.align		4
.L_15:
        /*0008*/ 	.byte	0x04, 0x17
        /*000a*/ 	.short	(.L_17 - .L_16)
.L_16:
        /*000c*/ 	.word	0x00000000
        /*0010*/ 	.short	0x0002
        /*0012*/ 	.short	0x0010
        /*0014*/ 	.byte	0x00, 0xf0, 0x11, 0x00


	//----- nvinfo : EIATTR_KPARAM_INFO
	.align		4
.L_17:
        /*0018*/ 	.byte	0x04, 0x17
        /*001a*/ 	.short	(.L_19 - .L_18)
.L_18:
        /*001c*/ 	.word	0x00000000
        /*0020*/ 	.short	0x0001
        /*0022*/ 	.short	0x0008
        /*0024*/ 	.byte	0x00, 0xf5, 0x21, 0x00


	//----- nvinfo : EIATTR_KPARAM_INFO
	.align		4
.L_19:
        /*0028*/ 	.byte	0x04, 0x17
        /*002a*/ 	.short	(.L_21 - .L_20)
.L_20:
        /*002c*/ 	.word	0x00000000
        /*0030*/ 	.short	0x0000
        /*0032*/ 	.short	0x0000
        /*0034*/ 	.byte	0x00, 0xf5, 0x21, 0x00


	//----- nvinfo : EIATTR_SPARSE_MMA_MASK
	.align		4
.L_21:
        /*0038*/ 	.byte	0x03, 0x50
        /*003a*/ 	.short	0x0000


	//----- nvinfo : EIATTR_MAXREG_COUNT
	.align		4
        /*003c*/ 	.byte	0x03, 0x1b
        /*003e*/ 	.short	0x00ff


	//----- nvinfo : EIATTR_NUM_BARRIERS
	.align		4
        /*0040*/ 	.byte	0x02, 0x4c
        /*0042*/ 	.byte	0x01
	.zero		1


	//----- nvinfo : EIATTR_MERCURY_ISA_VERSION
	.align		4
        /*0044*/ 	.byte	0x03, 0x5f
        /*0046*/ 	.short	0x0101


	//----- nvinfo : EIATTR_VRC_CTA_INIT_COUNT
	.align		4
        /*0048*/ 	.byte	0x02, 0x4a
	.zero		1
	.zero		1


	//----- nvinfo : EIATTR_EXIT_INSTR_OFFSETS
	.align		4
        /*004c*/ 	.byte	0x04, 0x1c
        /*004e*/ 	.short	(.L_23 - .L_22)


	//   ....[0]....
.L_22:
        /*0050*/ 	.word	0x00000030


	//   ....[1]....
        /*0054*/ 	.word	0x00000d10


	//----- nvinfo : EIATTR_CRS_STACK_SIZE
	.align		4
.L_23:
        /*0058*/ 	.byte	0x04, 0x1e
        /*005a*/ 	.short	(.L_25 - .L_24)
.L_24:
        /*005c*/ 	.word	0x00000000


	//----- nvinfo : EIATTR_CBANK_PARAM_SIZE
	.align		4
.L_25:
        /*0060*/ 	.byte	0x03, 0x19
        /*0062*/ 	.short	0x0014


	//----- nvinfo : EIATTR_PARAM_CBANK
	.align		4
        /*0064*/ 	.byte	0x04, 0x0a
        /*0066*/ 	.short	(.L_27 - .L_26)
	.align		4
.L_26:
        /*0068*/ 	.word	index@(.nv.constant0._Z11mergeBlocksPiS_i)
        /*006c*/ 	.short	0x0380
        /*006e*/ 	.short	0x0014


	//----- nvinfo : EIATTR_SW_WAR
	.align		4
.L_27:
        /*0070*/ 	.byte	0x04, 0x36
        /*0072*/ 	.short	(.L_29 - .L_28)
.L_28:
        /*0074*/ 	.word	0x00000008
.L_29:


//--------------------- .nv.info._Z16mergeSortInBlockPii --------------------------
	.section	.nv.info._Z16mergeSortInBlockPii,"",@"SHT_CUDA_INFO"
	.sectionflags	@""
	.align	4


	//----- nvinfo : EIATTR_CUDA_API_VERSION
	.align		4
        /*0000*/ 	.byte	0x04, 0x37
        /*0002*/ 	.short	(.L_31 - .L_30)
.L_30:
        /*0004*/ 	.word	0x00000082


	//----- nvinfo : EIATTR_KPARAM_INFO
	.align		4
.L_31:
        /*0008*/ 	.byte	0x04, 0x17
        /*000a*/ 	.short	(.L_33 - .L_32)
.L_32:
        /*000c*/ 	.word	0x00000000
        /*0010*/ 	.short	0x0001
        /*0012*/ 	.short	0x0008
        /*0014*/ 	.byte	0x00, 0xf0, 0x11, 0x00


	//----- nvinfo : EIATTR_KPARAM_INFO
	.align		4
.L_33:
        /*0018*/ 	.byte	0x04, 0x17
        /*001a*/ 	.short	(.L_35 - .L_34)
.L_34:
        /*001c*/ 	.word	0x00000000
        /*0020*/ 	.short	0x0000
        /*0022*/ 	.short	0x0000
        /*0024*/ 	.byte	0x00, 0xf5, 0x21, 0x00


	//----- nvinfo : EIATTR_SPARSE_MMA_MASK
	.align		4
.L_35:
        /*0028*/ 	.byte	0x03, 0x50
        /*002a*/ 	.short	0x0000


	//----- nvinfo : EIATTR_MAXREG_COUNT
	.align		4
        /*002c*/ 	.byte	0x03, 0x1b
        /*002e*/ 	.short	0x00ff


	//----- nvinfo : EIATTR_NUM_BARRIERS
	.align		4
        /*0030*/ 	.byte	0x02, 0x4c
        /*0032*/ 	.byte	0x01
	.zero		1


	//----- nvinfo : EIATTR_MERCURY_ISA_VERSION
	.align		4
        /*0034*/ 	.byte	0x03, 0x5f
        /*0036*/ 	.short	0x0101


	//----- nvinfo : EIATTR_VRC_CTA_INIT_COUNT
	.align		4
        /*0038*/ 	.byte	0x02, 0x4a
	.zero		1
	.zero		1


	//----- nvinfo : EIATTR_EXIT_INSTR_OFFSETS
	.align		4
        /*003c*/ 	.byte	0x04, 0x1c
        /*003e*/ 	.short	(.L_37 - .L_36)


	//   ....[0]....
.L_36:
        /*0040*/ 	.word	0x00000050


	//   ....[1]....
        /*0044*/ 	.word	0x000016f0


	//   ....[2]....
        /*0048*/ 	.word	0x000019a0


	//----- nvinfo : EIATTR_CRS_STACK_SIZE
	.align		4
.L_37:
        /*004c*/ 	.byte	0x04, 0x1e
        /*004e*/ 	.short	(.L_39 - .L_38)
.L_38:
        /*0050*/ 	.word	0x00000000


	//----- nvinfo : EIATTR_CBANK_PARAM_SIZE
	.align		4
.L_39:
        /*0054*/ 	.byte	0x03, 0x19
        /*0056*/ 	.short	0x000c


	//----- nvinfo : EIATTR_PARAM_CBANK
	.align		4
        /*0058*/ 	.byte	0x04, 0x0a
        /*005a*/ 	.short	(.L_41 - .L_40)
	.align		4
.L_40:
        /*005c*/ 	.word	index@(.nv.constant0._Z16mergeSortInBlockPii)
        /*0060*/ 	.short	0x0380
        /*0062*/ 	.short	0x000c


	//----- nvinfo : EIATTR_SW_WAR
	.align		4
.L_41:
        /*0064*/ 	.byte	0x04, 0x36
        /*0066*/ 	.short	(.L_43 - .L_42)
.L_42:
        /*0068*/ 	.word	0x00000008
.L_43:


//--------------------- .nv.callgraph             --------------------------
	.section	.nv.callgraph,"",@"SHT_CUDA_CALLGRAPH"
	.align	4
	.sectionentsize	8
	.align		4
        /*0000*/ 	.word	0x00000000
	.align		4
        /*0004*/ 	.word	0xffffffff
	.align		4
        /*0008*/ 	.word	0x00000000
	.align		4
        /*000c*/ 	.word	0xfffffffe
	.align		4
        /*0010*/ 	.word	0x00000000
	.align		4
        /*0014*/ 	.word	0xfffffffd
	.align		4
        /*0018*/ 	.word	0x00000000
	.align		4
        /*001c*/ 	.word	0xfffffffc


//--------------------- .text._Z11mergeBlocksPiS_i --------------------------
	.section	.text._Z11mergeBlocksPiS_i,"ax",@progbits
	.align	128
        .global         _Z11mergeBlocksPiS_i
        .type           _Z11mergeBlocksPiS_i,@function
        .size           _Z11mergeBlocksPiS_i,(.L_x_54 - _Z11mergeBlocksPiS_i)
        .other          _Z11mergeBlocksPiS_i,@"STO_CUDA_ENTRY STV_DEFAULT"
_Z11mergeBlocksPiS_i:
.text._Z11mergeBlocksPiS_i:
[----:B------:R-:W-:Y:S08]  /*0000*/  LDC R1, c[0x0][0x37c] ;  /* 0x0000df00ff017b82 */ /* 0x000ff00000000800 */
[----:B------:R-:W0:Y:S02]  /*0010*/  LDC R0, c[0x0][0x390] ;  /* 0x0000e400ff007b82 */ /* 0x000e240000000800 */
[----:B0-----:R-:W-:-:S13]  /*0020*/  ISETP.GE.AND P0, PT, R0, 0x801, PT ;  /* 0x000008010000780c */ /* 0x001fda0003f06270 */
[----:B------:R-:W-:Y:S05]  /*0030*/  @!P0 EXIT ;  /* 0x000000000000894d */ /* 0x000fea0003800000 */
[----:B------:R-:W0:Y:S01]  /*0040*/  S2R R14, SR_TID.X ;  /* 0x00000000000e7919 */ /* 0x000e220000002100 */
[----:B------:R-:W1:Y:S01]  /*0050*/  LDCU.128 UR4, c[0x0][0x380] ;  /* 0x00007000ff0477ac */ /* 0x000e620008000c00 */
[----:B------:R-:W-:Y:S01]  /*0060*/  VIADD R0, R0, 0x7ff ;  /* 0x000007ff00007836 */ /* 0x000fe20000000000 */
[----:B------:R-:W2:Y:S04]  /*0070*/  LDCU.64 UR10, c[0x0][0x358] ;  /* 0x00006b00ff0a77ac */ /* 0x000ea80008000a00 */
[----:B------:R-:W-:-:S04]  /*0080*/  SHF.R.S32.HI R3, RZ, 0x1f, R0 ;  /* 0x0000001fff037819 */ /* 0x000fc80000011400 */
[----:B------:R-:W-:-:S04]  /*0090*/  LEA.HI R0, R3, R0, RZ, 0xb ;  /* 0x0000000003007211 */ /* 0x000fc800078f58ff */
[----:B------:R-:W-:Y:S01]  /*00a0*/  SHF.R.S32.HI R0, RZ, 0xb, R0 ;  /* 0x0000000bff007819 */ /* 0x000fe20000011400 */
[----:B-1----:R-:W-:Y:S02]  /*00b0*/  UIADD3 UR8, UP0, UPT, UR4, 0x8, URZ ;  /* 0x0000000804087890 */ /* 0x002fe4000ff1e0ff */
[----:B------:R-:W-:Y:S02]  /*00c0*/  UIADD3 UR6, UP1, UPT, UR6, 0x8, URZ ;  /* 0x0000000806067890 */ /* 0x000fe4000ff3e0ff */
[----:B------:R-:W-:Y:S02]  /*00d0*/  UIADD3.X UR9, UPT, UPT, URZ, UR5, URZ, UP0, !UPT ;  /* 0x00000005ff097290 */ /* 0x000fe400087fe4ff */
[----:B------:R-:W-:Y:S01]  /*00e0*/  UIADD3.X UR7, UPT, UPT, URZ, UR7, URZ, UP1, !UPT ;  /* 0x00000007ff077290 */ /* 0x000fe20008ffe4ff */
[----:B--2---:R-:W-:-:S11]  /*00f0*/  UMOV UR4, 0x1 ;  /* 0x0000000100047882 */ /* 0x004fd60000000000 */
.L_x_18:
[----:B------:R-:W-:Y:S02]  /*0100*/  USHF.L.U32 UR5, UR4, 0x1, URZ ;  /* 0x0000000104057899 */ /* 0x000fe400080006ff */
[----:B------:R-:W-:Y:S01]  /*0110*/  MOV R4, UR4 ;  /* 0x0000000400047c02 */ /* 0x000fe20008000f00 */
[----:B------:R-:W-:Y:S03]  /*0120*/  BSSY.RECONVERGENT B0, `(.L_x_0) ;  /* 0x00000bb000007945 */ /* 0x000fe60003800200 */
[----:B0-----:R-:W-:-:S04]  /*0130*/  IMAD R2, R14, UR5, RZ ;  /* 0x000000050e027c24 */ /* 0x001fc8000f8e02ff */
[----:B------:R-:W-:Y:S01]  /*0140*/  VIADD R3, R2, UR4 ;  /* 0x0000000402037c36 */ /* 0x000fe20008000000 */
[----:B------:R-:W-:-:S04]  /*0150*/  UMOV UR4, UR5 ;  /* 0x0000000500047c82 */ /* 0x000fc80008000000 */
[----:B------:R-:W-:-:S13]  /*0160*/  ISETP.GE.AND P0, PT, R3, R0, PT ;  /* 0x000000000300720c */ /* 0x000fda0003f06270 */
[----:B-1234-:R-:W-:Y:S05]  /*0170*/  @P0 BRA `(.L_x_1) ;  /* 0x0000000800d40947 */ /* 0x01efea0003800000 */
[----:B------:R-:W0:Y:S01]  /*0180*/  LDCU UR5, c[0x0][0x390] ;  /* 0x00007200ff0577ac */ /* 0x000e220008000800 */
[----:B------:R-:W-:Y:S01]  /*0190*/  IMAD.SHL.U32 R3, R2, 0x800, RZ ;  /* 0x0000080002037824 */ /* 0x000fe200078e00ff */
[----:B------:R-:W1:Y:S01]  /*01a0*/  LDC.64 R10, c[0x0][0x380] ;  /* 0x0000e000ff0a7b82 */ /* 0x000e620000000a00 */
[----:B------:R-:W-:Y:S02]  /*01b0*/  BSSY.RECONVERGENT B1, `(.L_x_2) ;  /* 0x000001e000017945 */ /* 0x000fe40003800200 */
[C-C-:B------:R-:W-:Y:S01]  /*01c0*/  IMAD R2, R4.reuse, 0x1000, R3.reuse ;  /* 0x0000100004027824 */ /* 0x140fe200078e0203 */
[----:B------:R-:W-:Y:S01]  /*01d0*/  LEA R7, R4, R3, 0xb ;  /* 0x0000000304077211 */ /* 0x000fe200078e58ff */
[--C-:B------:R-:W-:Y:S02]  /*01e0*/  IMAD.MOV.U32 R6, RZ, RZ, R3.reuse ;  /* 0x000000ffff067224 */ /* 0x100fe400078e0003 */
[----:B------:R-:W-:Y:S01]  /*01f0*/  IMAD.MOV.U32 R8, RZ, RZ, R3 ;  /* 0x000000ffff087224 */ /* 0x000fe200078e0003 */
[----:B------:R-:W2:Y:S01]  /*0200*/  LDC.64 R12, c[0x0][0x388] ;  /* 0x0000e200ff0c7b82 */ /* 0x000ea20000000a00 */
[----:B------:R-:W-:-:S02]  /*0210*/  MOV R5, R7 ;  /* 0x0000000700057202 */ /* 0x000fc40000000f00 */
[----:B0-----:R-:W-:-:S04]  /*0220*/  VIMNMX R2, PT, PT, R2, UR5, PT ;  /* 0x0000000502027c48 */ /* 0x001fc8000bfe0100 */
[----:B------:R-:W-:-:S04]  /*0230*/  ISETP.GE.AND P0, PT, R7, R2, PT ;  /* 0x000000020700720c */ /* 0x000fc80003f06270 */
[----:B------:R-:W-:-:S13]  /*0240*/  ISETP.LT.OR P0, PT, R4, 0x1, P0 ;  /* 0x000000010400780c */ /* 0x000fda0000701670 */
[----:B------:R-:W-:Y:S05]  /*0250*/  @P0 BRA `(.L_x_3) ;  /* 0x00000000004c0947 */ /* 0x000fea0003800000 */
.L_x_4:
[----:B-1----:R-:W-:-:S04]  /*0260*/  IMAD.WIDE R16, R6, 0x4, R10 ;  /* 0x0000000406107825 */ /* 0x002fc800078e020a */
[----:B------:R-:W-:Y:S02]  /*0270*/  IMAD.WIDE R18, R5, 0x4, R10 ;  /* 0x0000000405127825 */ /* 0x000fe400078e020a */
[----:B------:R-:W3:Y:S04]  /*0280*/  LDG.E R16, desc[UR10][R16.64] ;  /* 0x0000000a10107981 */ /* 0x000ee8000c1e1900 */
[----:B------:R-:W3:Y:S01]  /*0290*/  LDG.E R19, desc[UR10][R18.64] ;  /* 0x0000000a12137981 */ /* 0x000ee2000c1e1900 */
[----:B--2---:R-:W-:-:S04]  /*02a0*/  IMAD.WIDE R20, R8, 0x4, R12 ;  /* 0x0000000408147825 */ /* 0x004fc800078e020c */
[----:B------:R-:W-:Y:S02]  /*02b0*/  VIADD R9, R5, 0x1 ;  /* 0x0000000105097836 */ /* 0x000fe40000000000 */
[----:B------:R-:W-:Y:S02]  /*02c0*/  VIADD R4, R6, 0x1 ;  /* 0x0000000106047836 */ /* 0x000fe40000000000 */
[----:B------:R-:W-:Y:S01]  /*02d0*/  VIADD R8, R8, 0x1 ;  /* 0x0000000108087836 */ /* 0x000fe20000000000 */
[CC--:B---3--:R-:W-:Y:S02]  /*02e0*/  ISETP.GT.AND P0, PT, R16.reuse, R19.reuse, PT ;  /* 0x000000131000720c */ /* 0x0c8fe40003f04270 */
[CC--:B------:R-:W-:Y:S02]  /*02f0*/  ISETP.GT.AND P1, PT, R16.reuse, R19.reuse, PT ;  /* 0x000000131000720c */ /* 0x0c0fe40003f24270 */
[----:B------:R-:W-:-:S05]  /*0300*/  VIMNMX R15, PT, PT, R16, R19, PT ;  /* 0x00000013100f7248 */ /* 0x000fca0003fe0100 */
[----:B------:R0:W-:Y:S04]  /*0310*/  STG.E desc[UR10][R20.64], R15 ;  /* 0x0000000f14007986 */ /* 0x0001e8000c10190a */
[----:B------:R-:W-:Y:S02]  /*0320*/  @!P0 IMAD.MOV R9, RZ, RZ, R5 ;  /* 0x000000ffff098224 */ /* 0x000fe400078e0205 */
[----:B------:R-:W-:Y:S02]  /*0330*/  @P1 IADD3 R4, PT, PT, R6, RZ, RZ ;  /* 0x000000ff06041210 */ /* 0x000fe40007ffe0ff */
[----:B------:R-:W-:Y:S01]  /*0340*/  IMAD.MOV.U32 R5, RZ, RZ, R9 ;  /* 0x000000ffff057224 */ /* 0x000fe200078e0009 */
[----:B------:R-:W-:Y:S02]  /*0350*/  ISETP.GE.AND P0, PT, R9, R2, PT ;  /* 0x000000020900720c */ /* 0x000fe40003f06270 */
[----:B------:R-:W-:-:S02]  /*0360*/  ISETP.LT.AND P1, PT, R4, R7, PT ;  /* 0x000000070400720c */ /* 0x000fc40003f21270 */
[----:B------:R-:W-:-:S11]  /*0370*/  MOV R6, R4 ;  /* 0x0000000400067202 */ /* 0x000fd60000000f00 */
[----:B0-----:R-:W-:Y:S05]  /*0380*/  @!P0 BRA P1, `(.L_x_4) ;  /* 0xfffffffc00b48947 */ /* 0x001fea000083ffff */
.L_x_3:
[----:B------:R-:W-:Y:S05]  /*0390*/  BSYNC.RECONVERGENT B1 ;  /* 0x0000000000017941 */ /* 0x000fea0003800200 */
.L_x_2:
[----:B------:R-:W-:Y:S01]  /*03a0*/  ISETP.GE.AND P0, PT, R6, R7, PT ;  /* 0x000000070600720c */ /* 0x000fe20003f06270 */
[----:B------:R-:W-:Y:S01]  /*03b0*/  BSSY.RECONVERGENT B1, `(.L_x_5) ;  /* 0x0000035000017945 */ /* 0x000fe20003800200 */
[----:B------:R-:W-:-:S11]  /*03c0*/  IMAD.MOV.U32 R4, RZ, RZ, R8 ;  /* 0x000000ffff047224 */ /* 0x000fd600078e0008 */
[----:B------:R-:W-:Y:S05]  /*03d0*/  @P0 BRA `(.L_x_6) ;  /* 0x0000000000c80947 */ /* 0x000fea0003800000 */
[----:B------:R-:W-:Y:S01]  /*03e0*/  IADD3 R4, PT, PT, -R6, RZ, RZ ;  /* 0x000000ff06047210 */ /* 0x000fe20007ffe1ff */
[----:B------:R-:W-:Y:S01]  /*03f0*/  BSSY.RECONVERGENT B2, `(.L_x_7) ;  /* 0x0000019000027945 */ /* 0x000fe20003800200 */
[----:B------:R-:W-:Y:S02]  /*0400*/  IMAD.MOV.U32 R15, RZ, RZ, R6 ;  /* 0x000000ffff0f7224 */ /* 0x000fe400078e0006 */
[----:B------:R-:W-:Y:S01]  /*0410*/  LOP3.LUT P0, R16, R4, 0x3, RZ, 0xc0, !PT ;  /* 0x0000000304107812 */ /* 0x000fe2000780c0ff */
[----:B------:R-:W-:-:S12]  /*0420*/  IMAD.MOV.U32 R4, RZ, RZ, R8 ;  /* 0x000000ffff047224 */ /* 0x000fd800078e0008 */
[----:B------:R-:W-:Y:S05]  /*0430*/  @!P0 BRA `(.L_x_8) ;  /* 0x0000000000508947 */ /* 0x000fea0003800000 */
[----:B-1----:R-:W0:Y:S08]  /*0440*/  LDC.64 R10, c[0x0][0x380] ;  /* 0x0000e000ff0a7b82 */ /* 0x002e300000000a00 */
[----:B--2---:R-:W1:Y:S01]  /*0450*/  LDC.64 R12, c[0x0][0x388] ;  /* 0x0000e200ff0c7b82 */ /* 0x004e620000000a00 */
[----:B0-----:R-:W-:-:S05]  /*0460*/  IMAD.WIDE R10, R6, 0x4, R10 ;  /* 0x00000004060a7825 */ /* 0x001fca00078e020a */
[----:B------:R-:W2:Y:S01]  /*0470*/  LDG.E R9, desc[UR10][R10.64] ;  /* 0x0000000a0a097981 */ /* 0x000ea2000c1e1900 */
[----:B------:R-:W-:Y:S01]  /*0480*/  ISETP.NE.AND P0, PT, R16, 0x1, PT ;  /* 0x000000011000780c */ /* 0x000fe20003f05270 */
[----:B------:R-:W-:Y:S01]  /*0490*/  VIADD R4, R8, 0x1 ;  /* 0x0000000108047836 */ /* 0x000fe20000000000 */
[----:B------:R-:W-:Y:S01]  /*04a0*/  IADD3 R15, PT, PT, R6, 0x1, RZ ;  /* 0x00000001060f7810 */ /* 0x000fe20007ffe0ff */
[----:B-1----:R-:W-:-:S05]  /*04b0*/  IMAD.WIDE R12, R8, 0x4, R12 ;  /* 0x00000004080c7825 */ /* 0x002fca00078e020c */
[----:B--2---:R0:W-:Y:S05]  /*04c0*/  STG.E desc[UR10][R12.64], R9 ;  /* 0x000000090c007986 */ /* 0x0041ea000c10190a */
[----:B------:R-:W-:Y:S05]  /*04d0*/  @!P0 BRA `(.L_x_8) ;  /* 0x0000000000288947 */ /* 0x000fea0003800000 */
[----:B0-----:R-:W2:Y:S01]  /*04e0*/  LDG.E R9, desc[UR10][R10.64+0x4] ;  /* 0x0000040a0a097981 */ /* 0x001ea2000c1e1900 */
[----:B------:R-:W-:Y:S01]  /*04f0*/  ISETP.NE.AND P0, PT, R16, 0x2, PT ;  /* 0x000000021000780c */ /* 0x000fe20003f05270 */
[----:B------:R-:W-:Y:S01]  /*0500*/  VIADD R15, R6, 0x2 ;  /* 0x00000002060f7836 */ /* 0x000fe20000000000 */
[----:B------:R-:W-:Y:S01]  /*0510*/  IADD3 R4, PT, PT, R8, 0x2, RZ ;  /* 0x0000000208047810 */ /* 0x000fe20007ffe0ff */
[----:B--2---:R3:W-:Y:S10]  /*0520*/  STG.E desc[UR10][R12.64+0x4], R9 ;  /* 0x000004090c007986 */ /* 0x0047f4000c10190a */
[----:B------:R-:W-:Y:S05]  /*0530*/  @!P0 BRA `(.L_x_8) ;  /* 0x0000000000108947 */ /* 0x000fea0003800000 */
[----:B------:R-:W2:Y:S01]  /*0540*/  LDG.E R11, desc[UR10][R10.64+0x8] ;  /* 0x0000080a0a0b7981 */ /* 0x000ea2000c1e1900 */
[----:B------:R-:W-:Y:S02]  /*0550*/  VIADD R4, R8, 0x3 ;  /* 0x0000000308047836 */ /* 0x000fe40000000000 */
[----:B------:R-:W-:Y:S01]  /*0560*/  VIADD R15, R6, 0x3 ;  /* 0x00000003060f7836 */ /* 0x000fe20000000000 */
[----:B--2---:R4:W-:Y:S06]  /*0570*/  STG.E desc[UR10][R12.64+0x8], R11 ;  /* 0x0000080b0c007986 */ /* 0x0049ec000c10190a */
.L_x_8:
[----:B------:R-:W-:Y:S05]  /*0580*/  BSYNC.RECONVERGENT B2 ;  /* 0x0000000000027941 */ /* 0x000fea0003800200 */
.L_x_7:
[----:B------:R-:W-:-:S04]  /*0590*/  IADD3 R6, PT, PT, -R7, R6, RZ ;  /* 0x0000000607067210 */ /* 0x000fc80007ffe1ff */
[----:B------:R-:W-:-:S13]  /*05a0*/  ISETP.GT.U32.AND P0, PT, R6, -0x4, PT ;  /* 0xfffffffc0600780c */ /* 0x000fda0003f04070 */
[----:B------:R-:W-:Y:S05]  /*05b0*/  @P0 BRA `(.L_x_6) ;  /* 0x0000000000500947 */ /* 0x000fea0003800000 */
[----:B-1----:R-:W-:-:S07]  /*05c0*/  IMAD.IADD R10, R15, 0x1, -R7 ;  /* 0x000000010f0a7824 */ /* 0x002fce00078e0a07 */
.L_x_9:
[----:B------:R-:W-:Y:S01]  /*05d0*/  MOV R7, UR9 ;  /* 0x0000000900077c02 */ /* 0x000fe20008000f00 */
[----:B------:R-:W-:-:S04]  /*05e0*/  IMAD.U32 R6, RZ, RZ, UR8 ;  /* 0x00000008ff067e24 */ /* 0x000fc8000f8e00ff */
[----:B------:R-:W-:-:S05]  /*05f0*/  IMAD.WIDE R6, R15, 0x4, R6 ;  /* 0x000000040f067825 */ /* 0x000fca00078e0206 */
[----:B0---4-:R-:W4:Y:S01]  /*0600*/  LDG.E R11, desc[UR10][R6.64+-0x8] ;  /* 0xfffff80a060b7981 */ /* 0x011f22000c1e1900 */
[----:B------:R-:W-:Y:S02]  /*0610*/  IMAD.U32 R8, RZ, RZ, UR6 ;  /* 0x00000006ff087e24 */ /* 0x000fe4000f8e00ff */
[----:B0--3--:R-:W-:Y:S02]  /*0620*/  IMAD.U32 R9, RZ, RZ, UR7 ;  /* 0x00000007ff097e24 */ /* 0x009fe4000f8e00ff */
[----:B------:R-:W-:-:S05]  /*0630*/  IMAD.WIDE R8, R4, 0x4, R8 ;  /* 0x0000000404087825 */ /* 0x000fca00078e0208 */
[----:B----4-:R0:W-:Y:S04]  /*0640*/  STG.E desc[UR10][R8.64+-0x8], R11 ;  /* 0xfffff80b08007986 */ /* 0x0101e8000c10190a */
[----:B--2---:R-:W2:Y:S04]  /*0650*/  LDG.E R13, desc[UR10][R6.64+-0x4] ;  /* 0xfffffc0a060d7981 */ /* 0x004ea8000c1e1900 */
[----:B--2---:R0:W-:Y:S04]  /*0660*/  STG.E desc[UR10][R8.64+-0x4], R13 ;  /* 0xfffffc0d08007986 */ /* 0x0041e8000c10190a */
[----:B------:R-:W2:Y:S04]  /*0670*/  LDG.E R17, desc[UR10][R6.64] ;  /* 0x0000000a06117981 */ /* 0x000ea8000c1e1900 */
[----:B--2---:R0:W-:Y:S04]  /*0680*/  STG.E desc[UR10][R8.64], R17 ;  /* 0x0000001108007986 */ /* 0x0041e8000c10190a */
[----:B------:R-:W2:Y:S01]  /*0690*/  LDG.E R19, desc[UR10][R6.64+0x4] ;  /* 0x0000040a06137981 */ /* 0x000ea2000c1e1900 */
[----:B------:R-:W-:Y:S01]  /*06a0*/  IADD3 R10, PT, PT, R10, 0x4, RZ ;  /* 0x000000040a0a7810 */ /* 0x000fe20007ffe0ff */
[----:B------:R-:W-:-:S02]  /*06b0*/  VIADD R15, R15, 0x4 ;  /* 0x000000040f0f7836 */ /* 0x000fc40000000000 */
[----:B------:R-:W-:Y:S01]  /*06c0*/  VIADD R4, R4, 0x4 ;  /* 0x0000000404047836 */ /* 0x000fe20000000000 */
[----:B------:R-:W-:Y:S01]  /*06d0*/  ISETP.NE.AND P0, PT, R10, RZ, PT ;  /* 0x000000ff0a00720c */ /* 0x000fe20003f05270 */
[----:B--2---:R0:W-:-:S12]  /*06e0*/  STG.E desc[UR10][R8.64+0x4], R19 ;  /* 0x0000041308007986 */ /* 0x0041d8000c10190a */
[----:B------:R-:W-:Y:S05]  /*06f0*/  @P0 BRA `(.L_x_9) ;  /* 0xfffffffc00b40947 */ /* 0x000fea000383ffff */
.L_x_6:
[----:B------:R-:W-:Y:S05]  /*0700*/  BSYNC.RECONVERGENT B1 ;  /* 0x0000000000017941 */ /* 0x000fea0003800200 */
.L_x_5:
[----:B------:R-:W-:Y:S01]  /*0710*/  ISETP.GE.AND P0, PT, R5, R2, PT ;  /* 0x000000020500720c */ /* 0x000fe20003f06270 */
[----:B------:R-:W-:-:S12]  /*0720*/  BSSY.RECONVERGENT B1, `(.L_x_10) ;  /* 0x0000030000017945 */ /* 0x000fd80003800200 */
[----:B------:R-:W-:Y:S05]  /*0730*/  @P0 BRA `(.L_x_11) ;  /* 0x0000000000b80947 */ /* 0x000fea0003800000 */
[----:B------:R-:W-:Y:S01]  /*0740*/  IADD3 R6, PT, PT, R2, -R5, RZ ;  /* 0x8000000502067210 */ /* 0x000fe20007ffe0ff */
[----:B------:R-:W-:Y:S01]  /*0750*/  BSSY.RECONVERGENT B2, `(.L_x_12) ;  /* 0x0000019000027945 */ /* 0x000fe20003800200 */
[----:B01--4-:R-:W-:Y:S02]  /*0760*/  IMAD.MOV.U32 R11, RZ, RZ, R4 ;  /* 0x000000ffff0b7224 */ /* 0x013fe400078e0004 */
[----:B------:R-:W-:Y:S01]  /*0770*/  LOP3.LUT P0, R10, R6, 0x3, RZ, 0xc0, !PT ;  /* 0x00000003060a7812 */ /* 0x000fe2000780c0ff */
[----:B--23--:R-:W-:-:S12]  /*0780*/  IMAD.MOV.U32 R13, RZ, RZ, R5 ;  /* 0x000000ffff0d7224 */ /* 0x00cfd800078e0005 */
[----:B------:R-:W-:Y:S05]  /*0790*/  @!P0 BRA `(.L_x_13) ;  /* 0x0000000000508947 */ /* 0x000fea0003800000 */
[----:B------:R-:W0:Y:S08]  /*07a0*/  LDC.64 R6, c[0x0][0x380] ;  /* 0x0000e000ff067b82 */ /* 0x000e300000000a00 */
[----:B------:R-:W1:Y:S01]  /*07b0*/  LDC.64 R8, c[0x0][0x388] ;  /* 0x0000e200ff087b82 */ /* 0x000e620000000a00 */
[----:B0-----:R-:W-:-:S05]  /*07c0*/  IMAD.WIDE R6, R5, 0x4, R6 ;  /* 0x0000000405067825 */ /* 0x001fca00078e0206 */
[----:B------:R-:W2:Y:S01]  /*07d0*/  LDG.E R15, desc[UR10][R6.64] ;  /* 0x0000000a060f7981 */ /* 0x000ea2000c1e1900 */
[----:B------:R-:W-:Y:S01]  /*07e0*/  ISETP.NE.AND P0, PT, R10, 0x1, PT ;  /* 0x000000010a00780c */ /* 0x000fe20003f05270 */
[C---:B------:R-:W-:Y:S01]  /*07f0*/  VIADD R11, R4.reuse, 0x1 ;  /* 0x00000001040b7836 */ /* 0x040fe20000000000 */
        /* <DEDUP_REMOVED lines=11> */
[----:B------:R-:W-:Y:S01]  /*08b0*/  IADD3 R11, PT, PT, R4, 0x3, RZ ;  /* 0x00000003040b7810 */ /* 0x000fe20007ffe0ff */
[----:B------:R-:W-:Y:S02]  /*08c0*/  VIADD R13, R5, 0x3 ;  /* 0x00000003050d7836 */ /* 0x000fe40000000000 */
[----:B--2---:R2:W-:Y:S05]  /*08d0*/  STG.E desc[UR10][R8.64+0x8], R7 ;  /* 0x0000080708007986 */ /* 0x0045ea000c10190a */
.L_x_13:
[----:B------:R-:W-:Y:S05]  /*08e0*/  BSYNC.RECONVERGENT B2 ;  /* 0x0000000000027941 */ /* 0x000fea0003800200 */
.L_x_12:
[----:B------:R-:W-:-:S04]  /*08f0*/  IADD3 R4, PT, PT, -R2, R5, RZ ;  /* 0x0000000502047210 */ /* 0x000fc80007ffe1ff */
[----:B------:R-:W-:-:S13]  /*0900*/  ISETP.GT.U32.AND P0, PT, R4, -0x4, PT ;  /* 0xfffffffc0400780c */ /* 0x000fda0003f04070 */
[----:B------:R-:W-:Y:S05]  /*0910*/  @P0 BRA `(.L_x_11) ;  /* 0x0000000000400947 */ /* 0x000fea0003800000 */
.L_x_14:
[----:B------:R-:W3:Y:S08]  /*0920*/  LDC.64 R4, c[0x0][0x380] ;  /* 0x0000e000ff047b82 */ /* 0x000ef00000000a00 */
[----:B0-2---:R-:W2:Y:S01]  /*0930*/  LDC.64 R6, c[0x0][0x388] ;  /* 0x0000e200ff067b82 */ /* 0x005ea20000000a00 */
[----:B---3--:R-:W-:-:S05]  /*0940*/  IMAD.WIDE R4, R13, 0x4, R4 ;  /* 0x000000040d047825 */ /* 0x008fca00078e0204 */
[----:B01----:R-:W3:Y:S01]  /*0950*/  LDG.E R9, desc[UR10][R4.64] ;  /* 0x0000000a04097981 */ /* 0x003ee2000c1e1900 */
[----:B--2---:R-:W-:-:S05]  /*0960*/  IMAD.WIDE R6, R11, 0x4, R6 ;  /* 0x000000040b067825 */ /* 0x004fca00078e0206 */
[----:B---3--:R0:W-:Y:S04]  /*0970*/  STG.E desc[UR10][R6.64], R9 ;  /* 0x0000000906007986 */ /* 0x0081e8000c10190a */
[----:B------:R-:W2:Y:S04]  /*0980*/  LDG.E R15, desc[UR10][R4.64+0x4] ;  /* 0x0000040a040f7981 */ /* 0x000ea8000c1e1900 */
[----:B--2---:R0:W-:Y:S04]  /*0990*/  STG.E desc[UR10][R6.64+0x4], R15 ;  /* 0x0000040f06007986 */ /* 0x0041e8000c10190a */
[----:B------:R-:W2:Y:S04]  /*09a0*/  LDG.E R17, desc[UR10][R4.64+0x8] ;  /* 0x0000080a04117981 */ /* 0x000ea8000c1e1900 */
[----:B--2---:R0:W-:Y:S04]  /*09b0*/  STG.E desc[UR10][R6.64+0x8], R17 ;  /* 0x0000081106007986 */ /* 0x0041e8000c10190a */
[----:B------:R-:W2:Y:S01]  /*09c0*/  LDG.E R19, desc[UR10][R4.64+0xc] ;  /* 0x00000c0a04137981 */ /* 0x000ea2000c1e1900 */
[----:B------:R-:W-:Y:S01]  /*09d0*/  VIADD R13, R13, 0x4 ;  /* 0x000000040d0d7836 */ /* 0x000fe20000000000 */
[----:B------:R-:W-:-:S04]  /*09e0*/  IADD3 R11, PT, PT, R11, 0x4, RZ ;  /* 0x000000040b0b7810 */ /* 0x000fc80007ffe0ff */
[----:B------:R-:W-:Y:S01]  /*09f0*/  ISETP.NE.AND P0, PT, R13, R2, PT ;  /* 0x000000020d00720c */ /* 0x000fe20003f05270 */
[----:B--2---:R0:W-:-:S12]  /*0a00*/  STG.E desc[UR10][R6.64+0xc], R19 ;  /* 0x00000c1306007986 */ /* 0x0041d8000c10190a */
[----:B------:R-:W-:Y:S05]  /*0a10*/  @P0 BRA `(.L_x_14) ;  /* 0xfffffffc00c00947 */ /* 0x000fea000383ffff */
.L_x_11:
[----:B------:R-:W-:Y:S05]  /*0a20*/  BSYNC.RECONVERGENT B1 ;  /* 0x0000000000017941 */ /* 0x000fea0003800200 */
.L_x_10:
[----:B------:R-:W-:-:S13]  /*0a30*/  ISETP.GE.AND P0, PT, R3, R2, PT ;  /* 0x000000020300720c */ /* 0x000fda0003f06270 */
[----:B------:R-:W-:Y:S05]  /*0a40*/  @P0 BRA `(.L_x_1) ;  /* 0x0000000000a00947 */ /* 0x000fea0003800000 */
[----:B012---:R-:W-:Y:S01]  /*0a50*/  LOP3.LUT P0, R8, R2, 0x3, RZ, 0xc0, !PT ;  /* 0x0000000302087812 */ /* 0x007fe2000780c0ff */
[----:B------:R-:W-:Y:S01]  /*0a60*/  BSSY.RECONVERGENT B1, `(.L_x_15) ;  /* 0x0000014000017945 */ /* 0x000fe20003800200 */
[----:B---3--:R-:W-:-:S11]  /*0a70*/  IMAD.MOV.U32 R9, RZ, RZ, R3 ;  /* 0x000000ffff097224 */ /* 0x008fd600078e0003 */
[----:B------:R-:W-:Y:S05]  /*0a80*/  @!P0 BRA `(.L_x_16) ;  /* 0x0000000000448947 */ /* 0x000fea0003800000 */
[----:B------:R-:W0:Y:S08]  /*0a90*/  LDC.64 R4, c[0x0][0x388] ;  /* 0x0000e200ff047b82 */ /* 0x000e300000000a00 */
[----:B------:R-:W1:Y:S01]  /*0aa0*/  LDC.64 R6, c[0x0][0x380] ;  /* 0x0000e000ff067b82 */ /* 0x000e620000000a00 */
[----:B0-----:R-:W-:-:S05]  /*0ab0*/  IMAD.WIDE R4, R3, 0x4, R4 ;  /* 0x0000000403047825 */ /* 0x001fca00078e0204 */
[----:B----4-:R-:W2:Y:S01]  /*0ac0*/  LDG.E R11, desc[UR10][R4.64] ;  /* 0x0000000a040b7981 */ /* 0x010ea2000c1e1900 */
[----:B------:R-:W-:Y:S01]  /*0ad0*/  ISETP.NE.AND P0, PT, R8, 0x1, PT ;  /* 0x000000010800780c */ /* 0x000fe20003f05270 */
[C---:B-1----:R-:W-:Y:S01]  /*0ae0*/  IMAD.WIDE R6, R3.reuse, 0x4, R6 ;  /* 0x0000000403067825 */ /* 0x042fe200078e0206 */
[----:B------:R-:W-:-:S04]  /*0af0*/  IADD3 R9, PT, PT, R3, 0x1, RZ ;  /* 0x0000000103097810 */ /* 0x000fc80007ffe0ff */
[----:B--2---:R0:W-:Y:S07]  /*0b00*/  STG.E desc[UR10][R6.64], R11 ;  /* 0x0000000b06007986 */ /* 0x0041ee000c10190a */
[----:B------:R-:W-:Y:S05]  /*0b10*/  @!P0 BRA `(.L_x_16) ;  /* 0x0000000000208947 */ /* 0x000fea0003800000 */
[----:B0-----:R-:W2:Y:S01]  /*0b20*/  LDG.E R11, desc[UR10][R4.64+0x4] ;  /* 0x0000040a040b7981 */ /* 0x001ea2000c1e1900 */
[----:B------:R-:W-:Y:S01]  /*0b30*/  ISETP.NE.AND P0, PT, R8, 0x2, PT ;  /* 0x000000020800780c */ /* 0x000fe20003f05270 */
[----:B------:R-:W-:Y:S02]  /*0b40*/  VIADD R9, R3, 0x2 ;  /* 0x0000000203097836 */ /* 0x000fe40000000000 */
[----:B--2---:R1:W-:Y:S10]  /*0b50*/  STG.E desc[UR10][R6.64+0x4], R11 ;  /* 0x0000040b06007986 */ /* 0x0043f4000c10190a */
[----:B------:R-:W-:Y:S05]  /*0b60*/  @!P0 BRA `(.L_x_16) ;  /* 0x00000000000c8947 */ /* 0x000fea0003800000 */
[----:B------:R-:W2:Y:S01]  /*0b70*/  LDG.E R5, desc[UR10][R4.64+0x8] ;  /* 0x0000080a04057981 */ /* 0x000ea2000c1e1900 */
[----:B------:R-:W-:-:S03]  /*0b80*/  IADD3 R9, PT, PT, R3, 0x3, RZ ;  /* 0x0000000303097810 */ /* 0x000fc60007ffe0ff */
[----:B--2---:R2:W-:Y:S04]  /*0b90*/  STG.E desc[UR10][R6.64+0x8], R5 ;  /* 0x0000080506007986 */ /* 0x0045e8000c10190a */
.L_x_16:
[----:B------:R-:W-:Y:S05]  /*0ba0*/  BSYNC.RECONVERGENT B1 ;  /* 0x0000000000017941 */ /* 0x000fea0003800200 */
.L_x_15:
[----:B------:R-:W-:-:S05]  /*0bb0*/  IMAD.IADD R3, R3, 0x1, -R2 ;  /* 0x0000000103037824 */ /* 0x000fca00078e0a02 */
[----:B------:R-:W-:-:S13]  /*0bc0*/  ISETP.GT.U32.AND P0, PT, R3, -0x4, PT ;  /* 0xfffffffc0300780c */ /* 0x000fda0003f04070 */
[----:B------:R-:W-:Y:S05]  /*0bd0*/  @P0 BRA `(.L_x_1) ;  /* 0x00000000003c0947 */ /* 0x000fea0003800000 */
.L_x_17:
[----:B--2---:R-:W2:Y:S08]  /*0be0*/  LDC.64 R4, c[0x0][0x388] ;  /* 0x0000e200ff047b82 */ /* 0x004eb00000000a00 */
[----:B01----:R-:W0:Y:S01]  /*0bf0*/  LDC.64 R6, c[0x0][0x380] ;  /* 0x0000e000ff067b82 */ /* 0x003e220000000a00 */
[----:B--2---:R-:W-:-:S05]  /*0c00*/  IMAD.WIDE R4, R9, 0x4, R4 ;  /* 0x0000000409047825 */ /* 0x004fca00078e0204 */
[----:B------:R-:W2:Y:S01]  /*0c10*/  LDG.E R3, desc[UR10][R4.64] ;  /* 0x0000000a04037981 */ /* 0x000ea2000c1e1900 */
[----:B0-----:R-:W-:-:S05]  /*0c20*/  IMAD.WIDE R6, R9, 0x4, R6 ;  /* 0x0000000409067825 */ /* 0x001fca00078e0206 */
[----:B--2---:R0:W-:Y:S04]  /*0c30*/  STG.E desc[UR10][R6.64], R3 ;  /* 0x0000000306007986 */ /* 0x0041e8000c10190a */
[----:B----4-:R-:W2:Y:S04]  /*0c40*/  LDG.E R11, desc[UR10][R4.64+0x4] ;  /* 0x0000040a040b7981 */ /* 0x010ea8000c1e1900 */
[----:B--2---:R0:W-:Y:S04]  /*0c50*/  STG.E desc[UR10][R6.64+0x4], R11 ;  /* 0x0000040b06007986 */ /* 0x0041e8000c10190a */
[----:B------:R-:W2:Y:S04]  /*0c60*/  LDG.E R13, desc[UR10][R4.64+0x8] ;  /* 0x0000080a040d7981 */ /* 0x000ea8000c1e1900 */
[----:B--2---:R0:W-:Y:S04]  /*0c70*/  STG.E desc[UR10][R6.64+0x8], R13 ;  /* 0x0000080d06007986 */ /* 0x0041e8000c10190a */
[----:B------:R-:W2:Y:S01]  /*0c80*/  LDG.E R15, desc[UR10][R4.64+0xc] ;  /* 0x00000c0a040f7981 */ /* 0x000ea2000c1e1900 */
[----:B------:R-:W-:-:S04]  /*0c90*/  IADD3 R9, PT, PT, R9, 0x4, RZ ;  /* 0x0000000409097810 */ /* 0x000fc80007ffe0ff */
[----:B------:R-:W-:Y:S01]  /*0ca0*/  ISETP.NE.AND P0, PT, R9, R2, PT ;  /* 0x000000020900720c */ /* 0x000fe20003f05270 */
[----:B--2---:R0:W-:-:S12]  /*0cb0*/  STG.E desc[UR10][R6.64+0xc], R15 ;  /* 0x00000c0f06007986 */ /* 0x0041d8000c10190a */
[----:B------:R-:W-:Y:S05]  /*0cc0*/  @P0 BRA `(.L_x_17) ;  /* 0xfffffffc00c40947 */ /* 0x000fea000383ffff */
.L_x_1:
[----:B------:R-:W-:Y:S05]  /*0cd0*/  BSYNC.RECONVERGENT B0 ;  /* 0x0000000000007941 */ /* 0x000fea0003800200 */
.L_x_0:
[----:B------:R-:W-:Y:S01]  /*0ce0*/  BAR.SYNC.DEFER_BLOCKING 0x0 ;  /* 0x0000000000007b1d */ /* 0x000fe20000010000 */
[----:B------:R-:W-:-:S13]  /*0cf0*/  ISETP.LE.AND P0, PT, R0, UR4, PT ;  /* 0x0000000400007c0c */ /* 0x000fda000bf03270 */
[----:B------:R-:W-:Y:S05]  /*0d00*/  @!P0 BRA `(.L_x_18) ;  /* 0xfffffff000fc8947 */ /* 0x000fea000383ffff */
[----:B------:R-:W-:Y:S05]  /*0d10*/  EXIT ;  /* 0x000000000000794d */ /* 0x000fea0003800000 */
.L_x_19:
[----:B------:R-:W-:-:S00]  /*0d20*/  BRA `(.L_x_19) ;  /* 0xfffffffc00fc7947 */ /* 0x000fc0000383ffff */
[----:B------:R-:W-:-:S00]  /*0d30*/  NOP ;  /* 0x0000000000007918 */ /* 0x000fc00000000000 */
        /* <DEDUP_REMOVED lines=12> */
.L_x_54:


//--------------------- .text._Z16mergeSortInBlockPii --------------------------
	.section	.text._Z16mergeSortInBlockPii,"ax",@progbits
	.align	128
        .global         _Z16mergeSortInBlockPii
        .type           _Z16mergeSortInBlockPii,@function
        .size           _Z16mergeSortInBlockPii,(.L_x_53 - _Z16mergeSortInBlockPii)
        .other          _Z16mergeSortInBlockPii,@"STO_CUDA_ENTRY STV_DEFAULT"
_Z16mergeSortInBlockPii:
.text._Z16mergeSortInBlockPii:
[----:B------:R-:W-:Y:S08]  /*0000*/  LDC R1, c[0x0][0x37c] ;  /* 0x0000df00ff017b82 */ /* 0x000ff00000000800 */
[----:B------:R-:W0:Y:S08]  /*0010*/  S2UR UR4, SR_CTAID.X ;  /* 0x00000000000479c3 */ /* 0x000e300000002500 */
[----:B------:R-:W1:Y:S01]  /*0020*/  LDC R0, c[0x0][0x388] ;  /* 0x0000e200ff007b82 */ /* 0x000e620000000800 */
[----:B0-----:R-:W-:-:S06]  /*0030*/  USHF.L.U32 UR4, UR4, 0xb, URZ ;  /* 0x0000000b04047899 */ /* 0x001fcc00080006ff */
[----:B-1----:R-:W-:-:S13]  /*0040*/  ISETP.LE.AND P0, PT, R0, UR4, PT ;  /* 0x0000000400007c0c */ /* 0x002fda000bf03270 */
[----:B------:R-:W-:Y:S05]  /*0050*/  @P0 EXIT ;  /* 0x000000000000094d */ /* 0x000fea0003800000 */
[----:B------:R-:W0:Y:S01]  /*0060*/  S2R R0, SR_TID.X ;  /* 0x0000000000007919 */ /* 0x000e220000002100 */
[----:B------:R-:W1:Y:S01]  /*0070*/  LDCU UR10, c[0x0][0x360] ;  /* 0x00006c00ff0a77ac */ /* 0x000e620008000800 */
[----:B------:R-:W-:Y:S01]  /*0080*/  MOV R7, 0x110 ;  /* 0x0000011000077802 */ /* 0x000fe20000000f00 */
[----:B------:R-:W2:Y:S01]  /*0090*/  LDCU.64 UR8, c[0x0][0x358] ;  /* 0x00006b00ff0877ac */ /* 0x000ea20008000a00 */
[----:B-1----:R-:W-:Y:S02]  /*00a0*/  ULOP3.LUT UR5, UR10, 0xffff, URZ, 0xc0, !UPT ;  /* 0x0000ffff0a057892 */ /* 0x002fe4000f8ec0ff */
[----:B0-----:R-:W-:-:S04]  /*00b0*/  VIADD R2, R0, UR10 ;  /* 0x0000000a00027c36 */ /* 0x001fc80008000000 */
[----:B------:R-:W-:-:S05]  /*00c0*/  IMAD.MOV R2, RZ, RZ, -R2 ;  /* 0x000000ffff027224 */ /* 0x000fca00078e0a02 */
[----:B------:R-:W-:-:S05]  /*00d0*/  PRMT R2, R2, 0x7710, RZ ;  /* 0x0000771002027816 */ /* 0x000fca00000000ff */
[----:B------:R-:W-:-:S05]  /*00e0*/  VIADD R2, R2, 0x7ff ;  /* 0x000007ff02027836 */ /* 0x000fca0000000000 */
[----:B--2---:R-:W-:-:S07]  /*00f0*/  LOP3.LUT R2, R2, 0xffff, RZ, 0xc0, !PT ;  /* 0x0000ffff02027812 */ /* 0x004fce00078ec0ff */
[----:B------:R-:W-:Y:S05]  /*0100*/  CALL.REL.NOINC `($__internal_0_$__cuda_sm20_div_u16) ;  /* 0x0000001800287944 */ /* 0x000fea0003c00000 */
[C---:B------:R-:W-:Y:S01]  /*0110*/  LOP3.LUT R2, R3.reuse, 0x3, RZ, 0xc0, !PT ;  /* 0x0000000303027812 */ /* 0x040fe200078ec0ff */
[----:B------:R-:W0:Y:S01]  /*0120*/  LDCU UR6, c[0x0][0x388] ;  /* 0x00007100ff0677ac */ /* 0x000e220008000800 */
[----:B------:R-:W-:Y:S01]  /*0130*/  LOP3.LUT R4, R3, 0xffff, RZ, 0xc0, !PT ;  /* 0x0000ffff03047812 */ /* 0x000fe200078ec0ff */
[----:B------:R-:W-:Y:S01]  /*0140*/  BSSY.RECONVERGENT B0, `(.L_x_20) ;  /* 0x0000018000007945 */ /* 0x000fe20003800200 */
[----:B------:R-:W-:Y:S01]  /*0150*/  ISETP.NE.AND P0, PT, R2, 0x2, PT ;  /* 0x000000020200780c */ /* 0x000fe20003f05270 */
[----:B------:R-:W1:Y:S01]  /*0160*/  LDCU UR5, c[0x0][0x388] ;  /* 0x00007100ff0577ac */ /* 0x000e620008000800 */
[----:B------:R-:W-:Y:S01]  /*0170*/  ISETP.GE.U32.AND P1, PT, R4, 0x2, PT ;  /* 0x000000020400780c */ /* 0x000fe20003f26070 */
[----:B------:R-:W-:-:S10]  /*0180*/  IMAD.MOV.U32 R4, RZ, RZ, R0 ;  /* 0x000000ffff047224 */ /* 0x000fd400078e0000 */
[----:B------:R-:W-:Y:S05]  /*0190*/  @!P0 BRA `(.L_x_21) ;  /* 0x0000000000488947 */ /* 0x000fea0003800000 */
[----:B------:R-:W2:Y:S01]  /*01a0*/  S2R R9, SR_CgaCtaId ;  /* 0x0000000000097919 */ /* 0x000ea20000008800 */
[----:B------:R-:W-:Y:S01]  /*01b0*/  MOV R6, 0x400 ;  /* 0x0000040000067802 */ /* 0x000fe20000000f00 */
[----:B------:R-:W-:Y:S02]  /*01c0*/  IMAD.MOV.U32 R5, RZ, RZ, RZ ;  /* 0x000000ffff057224 */ /* 0x000fe400078e00ff */
[----:B------:R-:W-:Y:S01]  /*01d0*/  IMAD.MOV.U32 R4, RZ, RZ, R0 ;  /* 0x000000ffff047224 */ /* 0x000fe200078e0000 */
[----:B--2---:R-:W-:-:S07]  /*01e0*/  LEA R9, R9, R6, 0x18 ;  /* 0x0000000609097211 */ /* 0x004fce00078ec0ff */
.L_x_22:
[----:B--2---:R-:W-:Y:S01]  /*01f0*/  IADD3 R11, PT, PT, R4, UR4, RZ ;  /* 0x00000004040b7c10 */ /* 0x004fe2000fffe0ff */
[----:B------:R-:W-:-:S03]  /*0200*/  IMAD.MOV.U32 R8, RZ, RZ, 0x7fffffff ;  /* 0x7fffffffff087424 */ /* 0x000fc600078e00ff */
[----:B-1----:R-:W-:-:S13]  /*0210*/  ISETP.GE.AND P0, PT, R11, UR5, PT ;  /* 0x000000050b007c0c */ /* 0x002fda000bf06270 */
[----:B------:R-:W1:Y:S02]  /*0220*/  @!P0 LDC.64 R6, c[0x0][0x380] ;  /* 0x0000e000ff068b82 */ /* 0x000e640000000a00 */
[----:B-1----:R-:W-:-:S05]  /*0230*/  @!P0 IMAD.WIDE R6, R11, 0x4, R6 ;  /* 0x000000040b068825 */ /* 0x002fca00078e0206 */
[----:B------:R-:W2:Y:S01]  /*0240*/  @!P0 LDG.E R8, desc[UR8][R6.64] ;  /* 0x0000000806088981 */ /* 0x000ea2000c1e1900 */
[C---:B------:R-:W-:Y:S02]  /*0250*/  IMAD R11, R4.reuse, 0x4, R9 ;  /* 0x00000004040b7824 */ /* 0x040fe400078e0209 */
[----:B------:R-:W-:Y:S02]  /*0260*/  VIADD R5, R5, 0x1 ;  /* 0x0000000105057836 */ /* 0x000fe40000000000 */
[----:B------:R-:W-:-:S03]  /*0270*/  VIADD R4, R4, UR10 ;  /* 0x0000000a04047c36 */ /* 0x000fc60008000000 */
[----:B------:R-:W-:-:S04]  /*0280*/  LOP3.LUT R10, R5, R2, RZ, 0x3c, !PT ;  /* 0x00000002050a7212 */ /* 0x000fc800078e3cff */
[----:B------:R-:W-:Y:S01]  /*0290*/  ISETP.NE.AND P0, PT, R10, 0x2, PT ;  /* 0x000000020a00780c */ /* 0x000fe20003f05270 */
[----:B--2---:R2:W-:-:S12]  /*02a0*/  STS [R11], R8 ;  /* 0x000000080b007388 */ /* 0x0045d80000000800 */
[----:B------:R-:W-:Y:S05]  /*02b0*/  @P0 BRA `(.L_x_22) ;  /* 0xfffffffc00cc0947 */ /* 0x000fea000383ffff */
.L_x_21:
[----:B01----:R-:W-:Y:S05]  /*02c0*/  BSYNC.RECONVERGENT B0 ;  /* 0x0000000000007941 */ /* 0x003fea0003800200 */
.L_x_20:
[----:B------:R-:W-:Y:S04]  /*02d0*/  BSSY.RECONVERGENT B0, `(.L_x_23) ;  /* 0x0000029000007945 */ /* 0x000fe80003800200 */
[----:B------:R-:W-:Y:S05]  /*02e0*/  @!P1 BRA `(.L_x_24) ;  /* 0x00000000009c9947 */ /* 0x000fea0003800000 */
[----:B------:R-:W0:Y:S01]  /*02f0*/  S2R R6, SR_CgaCtaId ;  /* 0x0000000000067919 */ /* 0x000e220000008800 */
[----:B------:R-:W-:-:S04]  /*0300*/  MOV R5, 0x400 ;  /* 0x0000040000057802 */ /* 0x000fc80000000f00 */
[----:B0-----:R-:W-:-:S07]  /*0310*/  LEA R5, R6, R5, 0x18 ;  /* 0x0000000506057211 */ /* 0x001fce00078ec0ff */
.L_x_25:
[----:B0-----:R-:W-:Y:S02]  /*0320*/  VIADD R15, R4, UR4 ;  /* 0x00000004040f7c36 */ /* 0x001fe40008000000 */
[----:B------:R-:W-:Y:S02]  /*0330*/  IMAD.MOV.U32 R14, RZ, RZ, 0x7fffffff ;  /* 0x7fffffffff0e7424 */ /* 0x000fe400078e00ff */
[----:B------:R-:W-:Y:S01]  /*0340*/  IMAD.MOV.U32 R16, RZ, RZ, 0x7fffffff ;  /* 0x7fffffffff107424 */ /* 0x000fe200078e00ff */
[C---:B------:R-:W-:Y:S02]  /*0350*/  IADD3 R17, PT, PT, R15.reuse, UR10, RZ ;  /* 0x0000000a0f117c10 */ /* 0x040fe4000fffe0ff */
[----:B------:R-:W-:Y:S02]  /*0360*/  ISETP.GE.AND P0, PT, R15, UR6, PT ;  /* 0x000000060f007c0c */ /* 0x000fe4000bf06270 */
[C---:B------:R-:W-:Y:S01]  /*0370*/  ISETP.GE.AND P1, PT, R17.reuse, UR6, PT ;  /* 0x0000000611007c0c */ /* 0x040fe2000bf26270 */
[----:B------:R-:W-:-:S04]  /*0380*/  VIADD R19, R17, UR10 ;  /* 0x0000000a11137c36 */ /* 0x000fc80008000000 */
[C---:B------:R-:W-:Y:S01]  /*0390*/  VIADD R21, R19.reuse, UR10 ;  /* 0x0000000a13157c36 */ /* 0x040fe20008000000 */
[----:B------:R-:W-:-:S04]  /*03a0*/  ISETP.GE.AND P2, PT, R19, UR6, PT ;  /* 0x0000000613007c0c */ /* 0x000fc8000bf46270 */
[----:B------:R-:W-:Y:S01]  /*03b0*/  ISETP.GE.AND P3, PT, R21, UR6, PT ;  /* 0x0000000615007c0c */ /* 0x000fe2000bf66270 */
[----:B------:R-:W0:Y:S08]  /*03c0*/  @!P0 LDC.64 R6, c[0x0][0x380] ;  /* 0x0000e000ff068b82 */ /* 0x000e300000000a00 */
[----:B--2---:R-:W1:Y:S08]  /*03d0*/  @!P1 LDC.64 R8, c[0x0][0x380] ;  /* 0x0000e000ff089b82 */ /* 0x004e700000000a00 */
[----:B------:R-:W2:Y:S08]  /*03e0*/  @!P2 LDC.64 R12, c[0x0][0x380] ;  /* 0x0000e000ff0cab82 */ /* 0x000eb00000000a00 */
[----:B------:R-:W3:Y:S01]  /*03f0*/  @!P3 LDC.64 R10, c[0x0][0x380] ;  /* 0x0000e000ff0abb82 */ /* 0x000ee20000000a00 */
[----:B0-----:R-:W-:-:S04]  /*0400*/  @!P0 IMAD.WIDE R6, R15, 0x4, R6 ;  /* 0x000000040f068825 */ /* 0x001fc800078e0206 */
[----:B------:R-:W-:Y:S01]  /*0410*/  IMAD.MOV.U32 R15, RZ, RZ, 0x7fffffff ;  /* 0x7fffffffff0f7424 */ /* 0x000fe200078e00ff */
[----:B------:R-:W4:Y:S01]  /*0420*/  @!P0 LDG.E R14, desc[UR8][R6.64] ;  /* 0x00000008060e8981 */ /* 0x000f22000c1e1900 */
[----:B-1----:R-:W-:Y:S01]  /*0430*/  @!P1 IMAD.WIDE R8, R17, 0x4, R8 ;  /* 0x0000000411089825 */ /* 0x002fe200078e0208 */
[----:B------:R-:W-:-:S04]  /*0440*/  MOV R17, 0x7fffffff ;  /* 0x7fffffff00117802 */ /* 0x000fc80000000f00 */
[----:B------:R-:W5:Y:S01]  /*0450*/  @!P1 LDG.E R15, desc[UR8][R8.64] ;  /* 0x00000008080f9981 */ /* 0x000f62000c1e1900 */
[----:B--2---:R-:W-:-:S05]  /*0460*/  @!P2 IMAD.WIDE R12, R19, 0x4, R12 ;  /* 0x00000004130ca825 */ /* 0x004fca00078e020c */
[----:B------:R-:W2:Y:S01]  /*0470*/  @!P2 LDG.E R16, desc[UR8][R12.64] ;  /* 0x000000080c10a981 */ /* 0x000ea2000c1e1900 */
[----:B---3--:R-:W-:-:S05]  /*0480*/  @!P3 IMAD.WIDE R10, R21, 0x4, R10 ;  /* 0x00000004150ab825 */ /* 0x008fca00078e020a */
[----:B------:R-:W3:Y:S01]  /*0490*/  @!P3 LDG.E R17, desc[UR8][R10.64] ;  /* 0x000000080a11b981 */ /* 0x000ee2000c1e1900 */
[----:B------:R-:W0:Y:S01]  /*04a0*/  LDC R22, c[0x0][0x360] ;  /* 0x0000d800ff167b82 */ /* 0x000e220000000800 */
[----:B------:R-:W-:-:S04]  /*04b0*/  IMAD R19, R4, 0x4, R5 ;  /* 0x0000000404137824 */ /* 0x000fc800078e0205 */
[----:B0-----:R-:W-:-:S04]  /*04c0*/  IMAD R20, R22, 0x4, R19 ;  /* 0x0000000416147824 */ /* 0x001fc800078e0213 */
[----:B------:R-:W-:-:S04]  /*04d0*/  IMAD R21, R22, 0x4, R20 ;  /* 0x0000000416157824 */ /* 0x000fc800078e0214 */
[C---:B------:R-:W-:Y:S02]  /*04e0*/  IMAD R18, R22.reuse, 0x4, R21 ;  /* 0x0000000416127824 */ /* 0x040fe400078e0215 */
[----:B------:R-:W-:-:S05]  /*04f0*/  IMAD R4, R22, 0x4, R4 ;  /* 0x0000000416047824 */ /* 0x000fca00078e0204 */
[----:B------:R-:W-:Y:S01]  /*0500*/  ISETP.GE.U32.AND P0, PT, R4, 0x800, PT ;  /* 0x000008000400780c */ /* 0x000fe20003f06070 */
[----:B----4-:R0:W-:Y:S04]  /*0510*/  STS [R19], R14 ;  /* 0x0000000e13007388 */ /* 0x0101e80000000800 */
[----:B-----5:R0:W-:Y:S04]  /*0520*/  STS [R20], R15 ;  /* 0x0000000f14007388 */ /* 0x0201e80000000800 */
[----:B--2---:R0:W-:Y:S04]  /*0530*/  STS [R21], R16 ;  /* 0x0000001015007388 */ /* 0x0041e80000000800 */
[----:B---3--:R0:W-:Y:S01]  /*0540*/  STS [R18], R17 ;  /* 0x0000001112007388 */ /* 0x0081e20000000800 */
[----:B------:R-:W-:Y:S05]  /*0550*/  @!P0 BRA `(.L_x_25) ;  /* 0xfffffffc00708947 */ /* 0x000fea000383ffff */
.L_x_24:
[----:B------:R-:W-:Y:S05]  /*0560*/  BSYNC.RECONVERGENT B0 ;  /* 0x0000000000007941 */ /* 0x000fea0003800200 */
.L_x_23:
[----:B------:R-:W-:Y:S01]  /*0570*/  BAR.SYNC.DEFER_BLOCKING 0x0 ;  /* 0x0000000000007b1d */ /* 0x000fe20000010000 */
[----:B------:R-:W-:-:S07]  /*0580*/  HFMA2 R5, -RZ, RZ, 0, 1.1920928955078125e-07 ;  /* 0x00000002ff057431 */ /* 0x000fce00000001ff */
.L_x_47:
[----:B------:R-:W-:Y:S01]  /*0590*/  VIADD R4, R5, 0xffffffff ;  /* 0xffffffff05047836 */ /* 0x000fe20000000000 */
[----:B------:R-:W-:Y:S01]  /*05a0*/  BSSY.RECONVERGENT B0, `(.L_x_26) ;  /* 0x00000f8000007945 */ /* 0x000fe20003800200 */
[----:B------:R-:W-:-:S03]  /*05b0*/  IMAD.MOV.U32 R7, RZ, RZ, 0x800 ;  /* 0x00000800ff077424 */ /* 0x000fc600078e00ff */
[----:B------:R-:W-:-:S06]  /*05c0*/  LOP3.LUT R4, R5, R4, RZ, 0xc, !PT ;  /* 0x0000000405047212 */ /* 0x000fcc00078e0cff */
[----:B-1----:R-:W1:Y:S02]  /*05d0*/  POPC R4, R4 ;  /* 0x0000000400047309 */ /* 0x002e640000000000 */
[----:B-1----:R-:W-:-:S04]  /*05e0*/  SHF.R.U32.HI R7, RZ, R4, R7 ;  /* 0x00000004ff077219 */ /* 0x002fc80000011607 */
[----:B------:R-:W-:-:S13]  /*05f0*/  ISETP.GE.U32.AND P0, PT, R0, R7, PT ;  /* 0x000000070000720c */ /* 0x000fda0003f06070 */
[----:B0--34-:R-:W-:Y:S05]  /*0600*/  @P0 BRA `(.L_x_27) ;  /* 0x0000000c00c40947 */ /* 0x019fea0003800000 */
[----:B--2---:R-:W-:Y:S01]  /*0610*/  SHF.R.S32.HI R8, RZ, 0x1, R5 ;  /* 0x00000001ff087819 */ /* 0x004fe20000011405 */
[----:B------:R-:W-:-:S03]  /*0620*/  IMAD R11, R0, R5, RZ ;  /* 0x00000005000b7224 */ /* 0x000fc600078e02ff */
[----:B------:R-:W-:Y:S01]  /*0630*/  ISETP.GE.AND P0, PT, R8, 0x1, PT ;  /* 0x000000010800780c */ /* 0x000fe20003f06270 */
[C---:B0-----:R-:W-:Y:S01]  /*0640*/  IMAD.IADD R19, R11.reuse, 0x1, R8 ;  /* 0x000000010b137824 */ /* 0x041fe200078e0208 */
[----:B------:R-:W-:Y:S01]  /*0650*/  MOV R10, R11 ;  /* 0x0000000b000a7202 */ /* 0x000fe20000000f00 */
[----:B------:R-:W-:Y:S02]  /*0660*/  IMAD.IADD R4, R11, 0x1, R5 ;  /* 0x000000010b047824 */ /* 0x000fe400078e0205 */
[----:B------:R-:W-:Y:S02]  /*0670*/  IMAD.MOV.U32 R7, RZ, RZ, R11 ;  /* 0x000000ffff077224 */ /* 0x000fe400078e000b */
[----:B------:R-:W-:-:S06]  /*0680*/  IMAD.MOV.U32 R9, RZ, RZ, R19 ;  /* 0x000000ffff097224 */ /* 0x000fcc00078e0013 */
[----:B------:R-:W-:Y:S05]  /*0690*/  @!P0 BRA `(.L_x_28) ;  /* 0x0000000000688947 */ /* 0x000fea0003800000 */
[----:B------:R-:W0:Y:S01]  /*06a0*/  S2R R13, SR_CgaCtaId ;  /* 0x00000000000d7919 */ /* 0x000e220000008800 */
[----:B------:R-:W-:Y:S01]  /*06b0*/  MOV R12, 0x400 ;  /* 0x00000400000c7802 */ /* 0x000fe20000000f00 */
[----:B------:R-:W-:Y:S04]  /*06c0*/  BSSY.RECONVERGENT B1, `(.L_x_28) ;  /* 0x0000017000017945 */ /* 0x000fe80003800200 */
[----:B------:R-:W-:Y:S01]  /*06d0*/  VIADD R6, R12, 0x2000 ;  /* 0x000020000c067836 */ /* 0x000fe20000000000 */
[----:B0-----:R-:W-:-:S04]  /*06e0*/  LEA R18, R13, R12, 0x18 ;  /* 0x0000000c0d127211 */ /* 0x001fc800078ec0ff */
[----:B------:R-:W-:-:S07]  /*06f0*/  LEA R16, R13, R6, 0x18 ;  /* 0x000000060d107211 */ /* 0x000fce00078ec0ff */
.L_x_29:
[--C-:B------:R-:W-:Y:S02]  /*0700*/  IMAD R6, R10, 0x4, R18.reuse ;  /* 0x000000040a067824 */ /* 0x100fe400078e0212 */
[----:B------:R-:W-:Y:S02]  /*0710*/  IMAD R12, R9, 0x4, R18 ;  /* 0x00000004090c7824 */ /* 0x000fe400078e0212 */
[----:B------:R-:W-:Y:S02]  /*0720*/  IMAD R17, R11, 0x4, R16 ;  /* 0x000000040b117824 */ /* 0x000fe400078e0210 */
[----:B------:R-:W-:Y:S01]  /*0730*/  LDS R6, [R6] ;  /* 0x0000000006067984 */ /* 0x000fe20000000800 */
[----:B------:R-:W-:Y:S02]  /*0740*/  VIADD R15, R9, 0x1 ;  /* 0x00000001090f7836 */ /* 0x000fe40000000000 */
[----:B------:R-:W-:Y:S01]  /*0750*/  VIADD R11, R11, 0x1 ;  /* 0x000000010b0b7836 */ /* 0x000fe20000000000 */
[----:B------:R-:W0:Y:S02]  /*0760*/  LDS R13, [R12] ;  /* 0x000000000c0d7984 */ /* 0x000e240000000800 */
[----:B0-----:R-:W-:-:S02]  /*0770*/  ISETP.GT.AND P0, PT, R6, R13, PT ;  /* 0x0000000d0600720c */ /* 0x001fc40003f04270 */
[CC--:B------:R-:W-:Y:S02]  /*0780*/  ISETP.GT.AND P1, PT, R6.reuse, R13.reuse, PT ;  /* 0x0000000d0600720c */ /* 0x0c0fe40003f24270 */
[----:B------:R-:W-:Y:S02]  /*0790*/  VIMNMX R14, PT, PT, R6, R13, PT ;  /* 0x0000000d060e7248 */ /* 0x000fe40003fe0100 */
[----:B------:R-:W-:-:S03]  /*07a0*/  IADD3 R13, PT, PT, R10, 0x1, RZ ;  /* 0x000000010a0d7810 */ /* 0x000fc60007ffe0ff */
[----:B------:R0:W-:Y:S04]  /*07b0*/  STS [R17], R14 ;  /* 0x0000000e11007388 */ /* 0x0001e80000000800 */
[----:B------:R-:W-:Y:S02]  /*07c0*/  @!P0 IMAD.MOV R15, RZ, RZ, R9 ;  /* 0x000000ffff0f8224 */ /* 0x000fe400078e0209 */
[----:B------:R-:W-:-:S03]  /*07d0*/  @P1 IMAD.MOV R13, RZ, RZ, R10 ;  /* 0x000000ffff0d1224 */ /* 0x000fc600078e020a */
[----:B------:R-:W-:Y:S01]  /*07e0*/  ISETP.GE.AND P0, PT, R15, R4, PT ;  /* 0x000000040f00720c */ /* 0x000fe20003f06270 */
[----:B------:R-:W-:Y:S01]  /*07f0*/  IMAD.MOV.U32 R10, RZ, RZ, R13 ;  /* 0x000000ffff0a7224 */ /* 0x000fe200078e000d */
[----:B------:R-:W-:Y:S02]  /*0800*/  ISETP.LT.AND P1, PT, R13, R19, PT ;  /* 0x000000130d00720c */ /* 0x000fe40003f21270 */
[----:B------:R-:W-:-:S11]  /*0810*/  MOV R9, R15 ;  /* 0x0000000f00097202 */ /* 0x000fd60000000f00 */
[----:B0-----:R-:W-:Y:S05]  /*0820*/  @!P0 BRA P1, `(.L_x_29) ;  /* 0xfffffffc00b48947 */ /* 0x001fea000083ffff */
[----:B------:R-:W-:Y:S05]  /*0830*/  BSYNC.RECONVERGENT B1 ;  /* 0x0000000000017941 */ /* 0x000fea0003800200 */
.L_x_28:
[----:B------:R-:W-:Y:S01]  /*0840*/  ISETP.GE.AND P0, PT, R10, R19, PT ;  /* 0x000000130a00720c */ /* 0x000fe20003f06270 */
[----:B------:R-:W-:Y:S01]  /*0850*/  BSSY.RECONVERGENT B1, `(.L_x_30) ;  /* 0x0000089000017945 */ /* 0x000fe20003800200 */
[----:B------:R-:W-:-:S11]  /*0860*/  IMAD.MOV.U32 R6, RZ, RZ, R11 ;  /* 0x000000ffff067224 */ /* 0x000fd600078e000b */
[----:B------:R-:W-:Y:S05]  /*0870*/  @P0 BRA `(.L_x_31) ;  /* 0x0000000800180947 */ /* 0x000fea0003800000 */
[----:B------:R-:W-:Y:S01]  /*0880*/  IMAD.IADD R6, R19, 0x1, -R10 ;  /* 0x0000000113067824 */ /* 0x000fe200078e0a0a */
[----:B------:R-:W-:Y:S01]  /*0890*/  BSSY.RECONVERGENT B2, `(.L_x_32) ;  /* 0x000001d000027945 */ /* 0x000fe20003800200 */
[----:B------:R-:W-:-:S03]  /*08a0*/  IMAD.IADD R12, R10, 0x1, -R19 ;  /* 0x000000010a0c7824 */ /* 0x000fc600078e0a13 */
[----:B------:R-:W-:Y:S01]  /*08b0*/  LOP3.LUT P0, R14, R6, 0x3, RZ, 0xc0, !PT ;  /* 0x00000003060e7812 */ /* 0x000fe2000780c0ff */
[----:B------:R-:W-:Y:S01]  /*08c0*/  IMAD.MOV.U32 R6, RZ, RZ, R11 ;  /* 0x000000ffff067224 */ /* 0x000fe200078e000b */
[----:B------:R-:W-:Y:S01]  /*08d0*/  ISETP.GT.U32.AND P1, PT, R12, -0x4, PT ;  /* 0xfffffffc0c00780c */ /* 0x000fe20003f24070 */
[----:B------:R-:W-:-:S10]  /*08e0*/  IMAD.MOV.U32 R12, RZ, RZ, R10 ;  /* 0x000000ffff0c7224 */ /* 0x000fd400078e000a */
[----:B------:R-:W-:Y:S05]  /*08f0*/  @!P0 BRA `(.L_x_33) ;  /* 0x0000000000588947 */ /* 0x000fea0003800000 */
[----:B------:R-:W0:Y:S01]  /*0900*/  S2UR UR6, SR_CgaCtaId ;  /* 0x00000000000679c3 */ /* 0x000e220000008800 */
[----:B------:R-:W-:Y:S01]  /*0910*/  UMOV UR5, 0x400 ;  /* 0x0000040000057882 */ /* 0x000fe20000000000 */
[----:B------:R-:W-:Y:S01]  /*0920*/  ISETP.NE.AND P0, PT, R14, 0x1, PT ;  /* 0x000000010e00780c */ /* 0x000fe20003f05270 */
[----:B------:R-:W-:Y:S01]  /*0930*/  VIADD R6, R11, 0x1 ;  /* 0x000000010b067836 */ /* 0x000fe20000000000 */
[----:B------:R-:W-:Y:S01]  /*0940*/  IADD3 R12, PT, PT, R10, 0x1, RZ ;  /* 0x000000010a0c7810 */ /* 0x000fe20007ffe0ff */
[----:B0-----:R-:W-:Y:S02]  /*0950*/  ULEA UR7, UR6, UR5, 0x18 ;  /* 0x0000000506077291 */ /* 0x001fe4000f8ec0ff */
[----:B------:R-:W-:-:S04]  /*0960*/  UIADD3 UR5, UPT, UPT, UR5, 0x2000, URZ ;  /* 0x0000200005057890 */ /* 0x000fc8000fffe0ff */
[----:B------:R-:W-:Y:S01]  /*0970*/  LEA R15, R10, UR7, 0x2 ;  /* 0x000000070a0f7c11 */ /* 0x000fe2000f8e10ff */
[----:B------:R-:W-:-:S04]  /*0980*/  ULEA UR5, UR6, UR5, 0x18 ;  /* 0x0000000506057291 */ /* 0x000fc8000f8ec0ff */
[----:B------:R-:W0:Y:S02]  /*0990*/  LDS R13, [R15] ;  /* 0x000000000f0d7984 */ /* 0x000e240000000800 */
[----:B------:R-:W-:-:S05]  /*09a0*/  LEA R16, R11, UR5, 0x2 ;  /* 0x000000050b107c11 */ /* 0x000fca000f8e10ff */
[----:B0-----:R0:W-:Y:S01]  /*09b0*/  STS [R16], R13 ;  /* 0x0000000d10007388 */ /* 0x0011e20000000800 */
[----:B------:R-:W-:Y:S05]  /*09c0*/  @!P0 BRA `(.L_x_33) ;  /* 0x0000000000248947 */ /* 0x000fea0003800000 */
[----:B0-----:R-:W0:Y:S01]  /*09d0*/  LDS R13, [R15+0x4] ;  /* 0x000004000f0d7984 */ /* 0x001e220000000800 */
[----:B------:R-:W-:Y:S01]  /*09e0*/  ISETP.NE.AND P0, PT, R14, 0x2, PT ;  /* 0x000000020e00780c */ /* 0x000fe20003f05270 */
[----:B------:R-:W-:Y:S02]  /*09f0*/  VIADD R6, R11, 0x2 ;  /* 0x000000020b067836 */ /* 0x000fe40000000000 */
[----:B------:R-:W-:-:S10]  /*0a00*/  VIADD R12, R10, 0x2 ;  /* 0x000000020a0c7836 */ /* 0x000fd40000000000 */
[----:B------:R-:W-:Y:S02]  /*0a10*/  @P0 VIADD R6, R11, 0x3 ;  /* 0x000000030b060836 */ /* 0x000fe40000000000 */
[----:B------:R-:W-:Y:S01]  /*0a20*/  @P0 VIADD R12, R10, 0x3 ;  /* 0x000000030a0c0836 */ /* 0x000fe20000000000 */
[----:B0-----:R-:W-:Y:S04]  /*0a30*/  STS [R16+0x4], R13 ;  /* 0x0000040d10007388 */ /* 0x001fe80000000800 */
[----:B------:R-:W0:Y:S04]  /*0a40*/  @P0 LDS R14, [R15+0x8] ;  /* 0x000008000f0e0984 */ /* 0x000e280000000800 */
[----:B0-----:R1:W-:Y:S02]  /*0a50*/  @P0 STS [R16+0x8], R14 ;  /* 0x0000080e10000388 */ /* 0x0013e40000000800 */
.L_x_33:
[----:B------:R-:W-:Y:S05]  /*0a60*/  BSYNC.RECONVERGENT B2 ;  /* 0x0000000000027941 */ /* 0x000fea0003800200 */
.L_x_32:
[----:B------:R-:W-:Y:S05]  /*0a70*/  @P1 BRA `(.L_x_31) ;  /* 0x0000000400981947 */ /* 0x000fea0003800000 */
[----:B------:R-:W2:Y:S01]  /*0a80*/  S2UR UR6, SR_CgaCtaId ;  /* 0x00000000000679c3 */ /* 0x000ea20000008800 */
[----:B------:R-:W-:Y:S01]  /*0a90*/  IADD3 R8, PT, PT, -R8, R12, -R7 ;  /* 0x0000000c08087210 */ /* 0x000fe20007ffe907 */
[----:B------:R-:W-:Y:S01]  /*0aa0*/  UMOV UR5, 0x400 ;  /* 0x0000040000057882 */ /* 0x000fe20000000000 */
[----:B------:R-:W-:Y:S01]  /*0ab0*/  BSSY.RELIABLE B2, `(.L_x_34) ;  /* 0x0000054000027945 */ /* 0x000fe20003800100 */
[----:B------:R-:W-:Y:S01]  /*0ac0*/  UIADD3 UR7, UPT, UPT, UR5, 0x2000, URZ ;  /* 0x0000200005077890 */ /* 0x000fe2000fffe0ff */
[----:B------:R-:W-:-:S03]  /*0ad0*/  ISETP.GE.AND P0, PT, R8, RZ, PT ;  /* 0x000000ff0800720c */ /* 0x000fc60003f06270 */
[----:B--2---:R-:W-:Y:S02]  /*0ae0*/  ULEA UR7, UR6, UR7, 0x18 ;  /* 0x0000000706077291 */ /* 0x004fe4000f8ec0ff */
[----:B------:R-:W-:-:S04]  /*0af0*/  ULEA UR5, UR6, UR5, 0x18 ;  /* 0x0000000506057291 */ /* 0x000fc8000f8ec0ff */
[----:B------:R-:W-:Y:S02]  /*0b00*/  LEA R11, R6, UR7, 0x2 ;  /* 0x00000007060b7c11 */ /* 0x000fe4000f8e10ff */
[----:B------:R-:W-:-:S03]  /*0b10*/  LEA R10, R12, UR5, 0x2 ;  /* 0x000000050c0a7c11 */ /* 0x000fc6000f8e10ff */
[----:B------:R-:W-:Y:S01]  /*0b20*/  VIADD R11, R11, 0x8 ;  /* 0x000000080b0b7836 */ /* 0x000fe20000000000 */
[----:B------:R-:W-:Y:S01]  /*0b30*/  IADD3 R10, PT, PT, R10, 0x8, RZ ;  /* 0x000000080a0a7810 */ /* 0x000fe20007ffe0ff */
[----:B------:R-:W-:Y:S06]  /*0b40*/  @P0 BRA `(.L_x_35) ;  /* 0x0000000400280947 */ /* 0x000fec0003800000 */
[----:B------:R-:W-:Y:S01]  /*0b50*/  IMAD.MOV R12, RZ, RZ, -R8 ;  /* 0x000000ffff0c7224 */ /* 0x000fe200078e0a08 */
[----:B------:R-:W-:Y:S01]  /*0b60*/  BSSY.RECONVERGENT B3, `(.L_x_36) ;  /* 0x000002b000037945 */ /* 0x000fe20003800200 */
[----:B------:R-:W-:-:S03]  /*0b70*/  PLOP3.LUT P0, PT, PT, PT, PT, 0x80, 0x8 ;  /* 0x000000000008781c */ /* 0x000fc60003f0f070 */
[----:B------:R-:W-:-:S13]  /*0b80*/  ISETP.GT.AND P1, PT, R12, 0xc, PT ;  /* 0x0000000c0c00780c */ /* 0x000fda0003f24270 */
[----:B------:R-:W-:Y:S05]  /*0b90*/  @!P1 BRA `(.L_x_37) ;  /* 0x00000000009c9947 */ /* 0x000fea0003800000 */
[----:B------:R-:W-:-:S13]  /*0ba0*/  PLOP3.LUT P0, PT, PT, PT, PT, 0x8, 0x80 ;  /* 0x000000000080781c */ /* 0x000fda0003f0e170 */
.L_x_38:
[----:B------:R-:W2:Y:S01]  /*0bb0*/  LDS R12, [R10+-0x8] ;  /* 0xfffff8000a0c7984 */ /* 0x000ea20000000800 */
[----:B------:R-:W-:Y:S02]  /*0bc0*/  VIADD R8, R8, 0x10 ;  /* 0x0000001008087836 */ /* 0x000fe40000000000 */
[----:B------:R-:W-:-:S03]  /*0bd0*/  VIADD R6, R6, 0x10 ;  /* 0x0000001006067836 */ /* 0x000fc60000000000 */
[----:B------:R-:W-:Y:S01]  /*0be0*/  ISETP.GE.AND P1, PT, R8, -0xc, PT ;  /* 0xfffffff40800780c */ /* 0x000fe20003f26270 */
[----:B--2---:R-:W-:Y:S04]  /*0bf0*/  STS [R11+-0x8], R12 ;  /* 0xfffff80c0b007388 */ /* 0x004fe80000000800 */
[----:B-1----:R-:W1:Y:S04]  /*0c00*/  LDS R14, [R10+-0x4] ;  /* 0xfffffc000a0e7984 */ /* 0x002e680000000800 */
[----:B-1----:R-:W-:Y:S04]  /*0c10*/  STS [R11+-0x4], R14 ;  /* 0xfffffc0e0b007388 */ /* 0x002fe80000000800 */
[----:B0-----:R-:W0:Y:S04]  /*0c20*/  LDS R16, [R10] ;  /* 0x000000000a107984 */ /* 0x001e280000000800 */
[----:B0-----:R-:W-:Y:S04]  /*0c30*/  STS [R11], R16 ;  /* 0x000000100b007388 */ /* 0x001fe80000000800 */
[----:B------:R-:W0:Y:S04]  /*0c40*/  LDS R18, [R10+0x4] ;  /* 0x000004000a127984 */ /* 0x000e280000000800 */
[----:B0-----:R-:W-:Y:S04]  /*0c50*/  STS [R11+0x4], R18 ;  /* 0x000004120b007388 */ /* 0x001fe80000000800 */
        /* <DEDUP_REMOVED lines=22> */
[----:B------:R0:W1:Y:S02]  /*0dc0*/  LDS R18, [R10+0x34] ;  /* 0x000034000a127984 */ /* 0x0000640000000800 */
[----:B0-----:R-:W-:-:S02]  /*0dd0*/  VIADD R10, R10, 0x40 ;  /* 0x000000400a0a7836 */ /* 0x001fc40000000000 */
[----:B-1----:R0:W-:Y:S02]  /*0de0*/  STS [R11+0x34], R18 ;  /* 0x000034120b007388 */ /* 0x0021e40000000800 */
[----:B0-----:R-:W-:Y:S01]  /*0df0*/  IADD3 R11, PT, PT, R11, 0x40, RZ ;  /* 0x000000400b0b7810 */ /* 0x001fe20007ffe0ff */
[----:B------:R-:W-:Y:S06]  /*0e00*/  @!P1 BRA `(.L_x_38) ;  /* 0xfffffffc00689947 */ /* 0x000fec000383ffff */
.L_x_37:
[----:B------:R-:W-:Y:S05]  /*0e10*/  BSYNC.RECONVERGENT B3 ;  /* 0x0000000000037941 */ /* 0x000fea0003800200 */
.L_x_36:
[----:B------:R-:W-:Y:S01]  /*0e20*/  IMAD.MOV R12, RZ, RZ, -R8 ;  /* 0x000000ffff0c7224 */ /* 0x000fe200078e0a08 */
[----:B------:R-:W-:Y:S04]  /*0e30*/  BSSY.RECONVERGENT B3, `(.L_x_39) ;  /* 0x0000018000037945 */ /* 0x000fe80003800200 */
[----:B------:R-:W-:-:S13]  /*0e40*/  ISETP.GT.AND P1, PT, R12, 0x4, PT ;  /* 0x000000040c00780c */ /* 0x000fda0003f24270 */
[----:B------:R-:W-:Y:S05]  /*0e50*/  @!P1 BRA `(.L_x_40) ;  /* 0x0000000000549947 */ /* 0x000fea0003800000 */
[----:B------:R-:W2:Y:S01]  /*0e60*/  LDS R12, [R10+-0x8] ;  /* 0xfffff8000a0c7984 */ /* 0x000ea20000000800 */
[----:B------:R-:W-:Y:S01]  /*0e70*/  PLOP3.LUT P0, PT, PT, PT, PT, 0x8, 0x80 ;  /* 0x000000000080781c */ /* 0x000fe20003f0e170 */
[----:B------:R-:W-:Y:S02]  /*0e80*/  VIADD R6, R6, 0x8 ;  /* 0x0000000806067836 */ /* 0x000fe40000000000 */
[----:B------:R-:W-:Y:S01]  /*0e90*/  VIADD R8, R8, 0x8 ;  /* 0x0000000808087836 */ /* 0x000fe20000000000 */
        /* <DEDUP_REMOVED lines=16> */
[----:B0-----:R-:W-:-:S07]  /*0fa0*/  VIADD R11, R11, 0x20 ;  /* 0x000000200b0b7836 */ /* 0x001fce0000000000 */
.L_x_40:
[----:B------:R-:W-:Y:S05]  /*0fb0*/  BSYNC.RECONVERGENT B3 ;  /* 0x0000000000037941 */ /* 0x000fea0003800200 */
.L_x_39:
[----:B------:R-:W-:-:S13]  /*0fc0*/  ISETP.EQ.AND P1, PT, R8, RZ, PT ;  /* 0x000000ff0800720c */ /* 0x000fda0003f22270 */
[----:B------:R-:W-:Y:S05]  /*0fd0*/  @!P0 BREAK.RELIABLE P1, B2 ;  /* 0x0000000000028942 */ /* 0x000fea0000800100 */
[----:B------:R-:W-:Y:S05]  /*0fe0*/  @!P0 BRA P1, `(.L_x_31) ;  /* 0x00000000003c8947 */ /* 0x000fea0000800000 */
.L_x_35:
[----:B------:R-:W-:Y:S05]  /*0ff0*/  BSYNC.RELIABLE B2 ;  /* 0x0000000000027941 */ /* 0x000fea0003800100 */
.L_x_34:
[----:B------:R-:W2:Y:S01]  /*1000*/  LDS R12, [R10+-0x8] ;  /* 0xfffff8000a0c7984 */ /* 0x000ea20000000800 */
[----:B------:R-:W-:Y:S01]  /*1010*/  IADD3 R8, PT, PT, R8, 0x4, RZ ;  /* 0x0000000408087810 */ /* 0x000fe20007ffe0ff */
[----:B------:R-:W-:-:S03]  /*1020*/  VIADD R6, R6, 0x4 ;  /* 0x0000000406067836 */ /* 0x000fc60000000000 */
[----:B------:R-:W-:Y:S01]  /*1030*/  ISETP.NE.AND P0, PT, R8, RZ, PT ;  /* 0x000000ff0800720c */ /* 0x000fe20003f05270 */
[----:B--2---:R-:W-:Y:S04]  /*1040*/  STS [R11+-0x8], R12 ;  /* 0xfffff80c0b007388 */ /* 0x004fe80000000800 */
[----:B-1----:R-:W1:Y:S04]  /*1050*/  LDS R14, [R10+-0x4] ;  /* 0xfffffc000a0e7984 */ /* 0x002e680000000800 */
[----:B-1----:R-:W-:Y:S04]  /*1060*/  STS [R11+-0x4], R14 ;  /* 0xfffffc0e0b007388 */ /* 0x002fe80000000800 */
[----:B0-----:R-:W0:Y:S04]  /*1070*/  LDS R16, [R10] ;  /* 0x000000000a107984 */ /* 0x001e280000000800 */
[----:B0-----:R-:W-:Y:S04]  /*1080*/  STS [R11], R16 ;  /* 0x000000100b007388 */ /* 0x001fe80000000800 */
[----:B------:R0:W1:Y:S02]  /*1090*/  LDS R18, [R10+0x4] ;  /* 0x000004000a127984 */ /* 0x0000640000000800 */
[----:B0-----:R-:W-:-:S02]  /*10a0*/  VIADD R10, R10, 0x10 ;  /* 0x000000100a0a7836 */ /* 0x001fc40000000000 */
[----:B-1----:R0:W-:Y:S02]  /*10b0*/  STS [R11+0x4], R18 ;  /* 0x000004120b007388 */ /* 0x0021e40000000800 */
[----:B0-----:R-:W-:Y:S01]  /*10c0*/  VIADD R11, R11, 0x10 ;  /* 0x000000100b0b7836 */ /* 0x001fe20000000000 */
[----:B------:R-:W-:Y:S06]  /*10d0*/  @P0 BRA `(.L_x_34) ;  /* 0xfffffffc00c80947 */ /* 0x000fec000383ffff */
.L_x_31:
[----:B------:R-:W-:Y:S05]  /*10e0*/  BSYNC.RECONVERGENT B1 ;  /* 0x0000000000017941 */ /* 0x000fea0003800200 */
.L_x_30:
[----:B------:R-:W-:Y:S01]  /*10f0*/  ISETP.GE.AND P0, PT, R9, R4, PT ;  /* 0x000000040900720c */ /* 0x000fe20003f06270 */
[----:B------:R-:W-:-:S12]  /*1100*/  BSSY.RECONVERGENT B1, `(.L_x_41) ;  /* 0x0000035000017945 */ /* 0x000fd80003800200 */
[----:B------:R-:W-:Y:S05]  /*1110*/  @P0 BRA `(.L_x_42) ;  /* 0x0000000000cc0947 */ /* 0x000fea0003800000 */
[--C-:B------:R-:W-:Y:S01]  /*1120*/  IMAD.IADD R8, R4, 0x1, -R9.reuse ;  /* 0x0000000104087824 */ /* 0x100fe200078e0a09 */
[----:B------:R-:W-:Y:S01]  /*1130*/  BSSY.RECONVERGENT B2, `(.L_x_43) ;  /* 0x000001d000027945 */ /* 0x000fe20003800200 */
[----:B------:R-:W-:Y:S02]  /*1140*/  IMAD.IADD R10, R9, 0x1, -R4 ;  /* 0x00000001090a7824 */ /* 0x000fe400078e0a04 */
[----:B------:R-:W-:Y:S01]  /*1150*/  IMAD.MOV.U32 R11, RZ, RZ, R9 ;  /* 0x000000ffff0b7224 */ /* 0x000fe200078e0009 */
[----:B------:R-:W-:Y:S02]  /*1160*/  LOP3.LUT P0, R12, R8, 0x3, RZ, 0xc0, !PT ;  /* 0x00000003080c7812 */ /* 0x000fe4000780c0ff */
[----:B------:R-:W-:Y:S02]  /*1170*/  ISETP.GT.U32.AND P1, PT, R10, -0x4, PT ;  /* 0xfffffffc0a00780c */ /* 0x000fe40003f24070 */
[----:B------:R-:W-:-:S09]  /*1180*/  MOV R8, R6 ;  /* 0x0000000600087202 */ /* 0x000fd20000000f00 */
[----:B------:R-:W-:Y:S05]  /*1190*/  @!P0 BRA `(.L_x_44) ;  /* 0x0000000000588947 */ /* 0x000fea0003800000 */
[----:B------:R-:W2:Y:S01]  /*11a0*/  S2UR UR6, SR_CgaCtaId ;  /* 0x00000000000679c3 */ /* 0x000ea20000008800 */
[----:B------:R-:W-:Y:S01]  /*11b0*/  UMOV UR5, 0x400 ;  /* 0x0000040000057882 */ /* 0x000fe20000000000 */
[----:B------:R-:W-:Y:S01]  /*11c0*/  ISETP.NE.AND P0, PT, R12, 0x1, PT ;  /* 0x000000010c00780c */ /* 0x000fe20003f05270 */
[----:B------:R-:W-:Y:S02]  /*11d0*/  VIADD R11, R9, 0x1 ;  /* 0x00000001090b7836 */ /* 0x000fe40000000000 */
[----:B------:R-:W-:Y:S01]  /*11e0*/  VIADD R8, R6, 0x1 ;  /* 0x0000000106087836 */ /* 0x000fe20000000000 */
[----:B--2---:R-:W-:Y:S02]  /*11f0*/  ULEA UR7, UR6, UR5, 0x18 ;  /* 0x0000000506077291 */ /* 0x004fe4000f8ec0ff */
[----:B------:R-:W-:-:S04]  /*1200*/  UIADD3 UR5, UPT, UPT, UR5, 0x2000, URZ ;  /* 0x0000200005057890 */ /* 0x000fc8000fffe0ff */
[----:B0-----:R-:W-:Y:S01]  /*1210*/  LEA R13, R9, UR7, 0x2 ;  /* 0x00000007090d7c11 */ /* 0x001fe2000f8e10ff */
[----:B------:R-:W-:-:S04]  /*1220*/  ULEA UR5, UR6, UR5, 0x18 ;  /* 0x0000000506057291 */ /* 0x000fc8000f8ec0ff */
[----:B------:R-:W0:Y:S02]  /*1230*/  LDS R10, [R13] ;  /* 0x000000000d0a7984 */ /* 0x000e240000000800 */
[----:B------:R-:W-:-:S05]  /*1240*/  LEA R15, R6, UR5, 0x2 ;  /* 0x00000005060f7c11 */ /* 0x000fca000f8e10ff */
[----:B0-----:R2:W-:Y:S01]  /*1250*/  STS [R15], R10 ;  /* 0x0000000a0f007388 */ /* 0x0015e20000000800 */
[----:B------:R-:W-:Y:S05]  /*1260*/  @!P0 BRA `(.L_x_44) ;  /* 0x0000000000248947 */ /* 0x000fea0003800000 */
[----:B--2---:R-:W0:Y:S01]  /*1270*/  LDS R10, [R13+0x4] ;  /* 0x000004000d0a7984 */ /* 0x004e220000000800 */
[----:B------:R-:W-:Y:S01]  /*1280*/  ISETP.NE.AND P0, PT, R12, 0x2, PT ;  /* 0x000000020c00780c */ /* 0x000fe20003f05270 */
[----:B------:R-:W-:Y:S02]  /*1290*/  VIADD R8, R6, 0x2 ;  /* 0x0000000206087836 */ /* 0x000fe40000000000 */
[----:B------:R-:W-:-:S10]  /*12a0*/  VIADD R11, R9, 0x2 ;  /* 0x00000002090b7836 */ /* 0x000fd40000000000 */
[----:B------:R-:W-:Y:S01]  /*12b0*/  @P0 IADD3 R8, PT, PT, R6, 0x3, RZ ;  /* 0x0000000306080810 */ /* 0x000fe20007ffe0ff */
[----:B------:R-:W-:Y:S01]  /*12c0*/  @P0 VIADD R11, R9, 0x3 ;  /* 0x00000003090b0836 */ /* 0x000fe20000000000 */
[----:B0-----:R-:W-:Y:S04]  /*12d0*/  STS [R15+0x4], R10 ;  /* 0x0000040a0f007388 */ /* 0x001fe80000000800 */
[----:B------:R-:W0:Y:S04]  /*12e0*/  @P0 LDS R12, [R13+0x8] ;  /* 0x000008000d0c0984 */ /* 0x000e280000000800 */
[----:B0-----:R3:W-:Y:S02]  /*12f0*/  @P0 STS [R15+0x8], R12 ;  /* 0x0000080c0f000388 */ /* 0x0017e40000000800 */
.L_x_44:
[----:B------:R-:W-:Y:S05]  /*1300*/  BSYNC.RECONVERGENT B2 ;  /* 0x0000000000027941 */ /* 0x000fea0003800200 */
.L_x_43:
[----:B------:R-:W-:Y:S05]  /*1310*/  @P1 BRA `(.L_x_42) ;  /* 0x00000000004c1947 */ /* 0x000fea0003800000 */
[----:B------:R-:W3:Y:S01]  /*1320*/  S2R R9, SR_CgaCtaId ;  /* 0x0000000000097919 */ /* 0x000ee20000008800 */
[----:B------:R-:W-:-:S05]  /*1330*/  MOV R6, 0x400 ;  /* 0x0000040000067802 */ /* 0x000fca0000000f00 */
[----:B--2---:R-:W-:Y:S01]  /*1340*/  VIADD R10, R6, 0x2000 ;  /* 0x00002000060a7836 */ /* 0x004fe20000000000 */
[----:B---3--:R-:W-:-:S04]  /*1350*/  LEA R12, R9, R6, 0x18 ;  /* 0x00000006090c7211 */ /* 0x008fc800078ec0ff */
[----:B------:R-:W-:-:S07]  /*1360*/  LEA R19, R9, R10, 0x18 ;  /* 0x0000000a09137211 */ /* 0x000fce00078ec0ff */
.L_x_45:
[C---:B------:R-:W-:Y:S02]  /*1370*/  IMAD R6, R11.reuse, 0x4, R12 ;  /* 0x000000040b067824 */ /* 0x040fe400078e020c */
[C---:B----4-:R-:W-:Y:S01]  /*1380*/  IMAD R10, R8.reuse, 0x4, R19 ;  /* 0x00000004080a7824 */ /* 0x050fe200078e0213 */
[----:B------:R-:W-:Y:S01]  /*1390*/  IADD3 R8, PT, PT, R8, 0x4, RZ ;  /* 0x0000000408087810 */ /* 0x000fe20007ffe0ff */
[----:B------:R-:W-:Y:S01]  /*13a0*/  VIADD R11, R11, 0x4 ;  /* 0x000000040b0b7836 */ /* 0x000fe20000000000 */
[----:B------:R-:W2:Y:S04]  /*13b0*/  LDS R9, [R6] ;  /* 0x0000000006097984 */ /* 0x000ea80000000800 */
[----:B------:R-:W-:Y:S01]  /*13c0*/  ISETP.NE.AND P0, PT, R11, R4, PT ;  /* 0x000000040b00720c */ /* 0x000fe20003f05270 */
[----:B--2---:R-:W-:Y:S04]  /*13d0*/  STS [R10], R9 ;  /* 0x000000090a007388 */ /* 0x004fe80000000800 */
[----:B0-----:R-:W0:Y:S04]  /*13e0*/  LDS R13, [R6+0x4] ;  /* 0x00000400060d7984 */ /* 0x001e280000000800 */
[----:B0-----:R-:W-:Y:S04]  /*13f0*/  STS [R10+0x4], R13 ;  /* 0x0000040d0a007388 */ /* 0x001fe80000000800 */
[----:B------:R-:W0:Y:S04]  /*1400*/  LDS R15, [R6+0x8] ;  /* 0x00000800060f7984 */ /* 0x000e280000000800 */
[----:B0-----:R-:W-:Y:S04]  /*1410*/  STS [R10+0x8], R15 ;  /* 0x0000080f0a007388 */ /* 0x001fe80000000800 */
[----:B------:R-:W0:Y:S04]  /*1420*/  LDS R17, [R6+0xc] ;  /* 0x00000c0006117984 */ /* 0x000e280000000800 */
[----:B0-----:R4:W-:Y:S01]  /*1430*/  STS [R10+0xc], R17 ;  /* 0x00000c110a007388 */ /* 0x0019e20000000800 */
[----:B------:R-:W-:Y:S05]  /*1440*/  @P0 BRA `(.L_x_45) ;  /* 0xfffffffc00c80947 */ /* 0x000fea000383ffff */
.L_x_42:
[----:B------:R-:W-:Y:S05]  /*1450*/  BSYNC.RECONVERGENT B1 ;  /* 0x0000000000017941 */ /* 0x000fea0003800200 */
.L_x_41:
[----:B------:R-:W2:Y:S01]  /*1460*/  S2R R9, SR_CgaCtaId ;  /* 0x0000000000097919 */ /* 0x000ea20000008800 */
[----:B------:R-:W-:-:S05]  /*1470*/  MOV R6, 0x400 ;  /* 0x0000040000067802 */ /* 0x000fca0000000f00 */
[----:B------:R-:W-:Y:S01]  /*1480*/  VIADD R8, R6, 0x2000 ;  /* 0x0000200006087836 */ /* 0x000fe20000000000 */
[----:B--2-4-:R-:W-:-:S04]  /*1490*/  LEA R10, R9, R6, 0x18 ;  /* 0x00000006090a7211 */ /* 0x014fc800078ec0ff */
[----:B------:R-:W-:-:S07]  /*14a0*/  LEA R8, R9, R8, 0x18 ;  /* 0x0000000809087211 */ /* 0x000fce00078ec0ff */
.L_x_46:
[C---:B----4-:R-:W-:Y:S02]  /*14b0*/  IMAD R6, R7.reuse, 0x4, R8 ;  /* 0x0000000407067824 */ /* 0x050fe400078e0208 */
[C---:B------:R-:W-:Y:S02]  /*14c0*/  IMAD R9, R7.reuse, 0x4, R10 ;  /* 0x0000000407097824 */ /* 0x040fe400078e020a */
[----:B------:R-:W-:Y:S02]  /*14d0*/  VIADD R7, R7, 0x1 ;  /* 0x0000000107077836 */ /* 0x000fe40000000000 */
[----:B------:R-:W2:Y:S03]  /*14e0*/  LDS R6, [R6] ;  /* 0x0000000006067984 */ /* 0x000ea60000000800 */
[----:B------:R-:W-:Y:S01]  /*14f0*/  ISETP.GE.U32.AND P0, PT, R7, R4, PT ;  /* 0x000000040700720c */ /* 0x000fe20003f06070 */
[----:B--2---:R4:W-:-:S12]  /*1500*/  STS [R9], R6 ;  /* 0x0000000609007388 */ /* 0x0049d80000000800 */
[----:B------:R-:W-:Y:S05]  /*1510*/  @!P0 BRA `(.L_x_46) ;  /* 0xfffffffc00e48947 */ /* 0x000fea000383ffff */
.L_x_27:
[----:B------:R-:W-:Y:S05]  /*1520*/  BSYNC.RECONVERGENT B0 ;  /* 0x0000000000007941 */ /* 0x000fea0003800200 */
.L_x_26:
[----:B------:R-:W-:Y:S05]  /*1530*/  WARPSYNC.ALL ;  /* 0x0000000000007948 */ /* 0x000fea0003800000 */
[----:B------:R-:W-:Y:S01]  /*1540*/  IMAD.SHL.U32 R5, R5, 0x2, RZ ;  /* 0x0000000205057824 */ /* 0x000fe200078e00ff */
[----:B------:R-:W-:Y:S04]  /*1550*/  BAR.SYNC.DEFER_BLOCKING 0x0 ;  /* 0x0000000000007b1d */ /* 0x000fe80000010000 */
[----:B------:R-:W-:-:S13]  /*1560*/  ISETP.GE.AND P0, PT, R5, 0x801, PT ;  /* 0x000008010500780c */ /* 0x000fda0003f06270 */
[----:B------:R-:W-:Y:S05]  /*1570*/  @!P0 BRA `(.L_x_47) ;  /* 0xfffffff000048947 */ /* 0x000fea000383ffff */
[----:B------:R-:W-:Y:S01]  /*1580*/  ISETP.NE.AND P0, PT, R2, 0x2, PT ;  /* 0x000000020200780c */ /* 0x000fe20003f05270 */
[----:B------:R-:W-:Y:S01]  /*1590*/  BSSY.RECONVERGENT B0, `(.L_x_48) ;  /* 0x0000015000007945 */ /* 0x000fe20003800200 */
[----:B------:R-:W-:-:S04]  /*15a0*/  LOP3.LUT R3, R3, 0xffff, RZ, 0xc0, !PT ;  /* 0x0000ffff03037812 */ /* 0x000fc800078ec0ff */
[----:B------:R-:W-:-:S07]  /*15b0*/  ISETP.GE.U32.AND P1, PT, R3, 0x2, PT ;  /* 0x000000020300780c */ /* 0x000fce0003f26070 */
[----:B------:R-:W-:Y:S06]  /*15c0*/  @!P0 BRA `(.L_x_49) ;  /* 0x0000000000448947 */ /* 0x000fec0003800000 */
[----:B------:R-:W2:Y:S01]  /*15d0*/  S2R R5, SR_CgaCtaId ;  /* 0x0000000000057919 */ /* 0x000ea20000008800 */
[----:B------:R-:W0:Y:S01]  /*15e0*/  LDC R10, c[0x0][0x388] ;  /* 0x0000e200ff0a7b82 */ /* 0x000e220000000800 */
[----:B------:R-:W-:Y:S01]  /*15f0*/  MOV R4, 0x400 ;  /* 0x0000040000047802 */ /* 0x000fe20000000f00 */
[----:B------:R-:W-:-:S03]  /*1600*/  HFMA2 R3, -RZ, RZ, 0, 0 ;  /* 0x00000000ff037431 */ /* 0x000fc600000001ff */
[----:B--2---:R-:W-:-:S07]  /*1610*/  LEA R11, R5, R4, 0x18 ;  /* 0x00000004050b7211 */ /* 0x004fce00078ec0ff */
.L_x_50:
[----:B----4-:R-:W-:Y:S02]  /*1620*/  VIADD R9, R0, UR4 ;  /* 0x0000000400097c36 */ /* 0x010fe40008000000 */
[----:B------:R-:W-:-:S03]  /*1630*/  VIADD R3, R3, 0x1 ;  /* 0x0000000103037836 */ /* 0x000fc60000000000 */
[----:B0-----:R-:W-:Y:S02]  /*1640*/  ISETP.GE.AND P0, PT, R9, R10, PT ;  /* 0x0000000a0900720c */ /* 0x001fe40003f06270 */
[----:B------:R-:W-:-:S11]  /*1650*/  LOP3.LUT R8, R3, R2, RZ, 0x3c, !PT ;  /* 0x0000000203087212 */ /* 0x000fd600078e3cff */
[C---:B------:R-:W-:Y:S01]  /*1660*/  @!P0 IMAD R6, R0.reuse, 0x4, R11 ;  /* 0x0000000400068824 */ /* 0x040fe200078e020b */
[----:B------:R-:W0:Y:S01]  /*1670*/  @!P0 LDC.64 R4, c[0x0][0x380] ;  /* 0x0000e000ff048b82 */ /* 0x000e220000000a00 */
[----:B------:R-:W-:-:S03]  /*1680*/  VIADD R0, R0, UR10 ;  /* 0x0000000a00007c36 */ /* 0x000fc60008000000 */
[----:B------:R-:W2:Y:S01]  /*1690*/  @!P0 LDS R7, [R6] ;  /* 0x0000000006078984 */ /* 0x000ea20000000800 */
[----:B0-----:R-:W-:-:S05]  /*16a0*/  @!P0 IMAD.WIDE R4, R9, 0x4, R4 ;  /* 0x0000000409048825 */ /* 0x001fca00078e0204 */
[----:B--2---:R0:W-:Y:S01]  /*16b0*/  @!P0 STG.E desc[UR8][R4.64], R7 ;  /* 0x0000000704008986 */ /* 0x0041e2000c101908 */
[----:B------:R-:W-:-:S13]  /*16c0*/  ISETP.NE.AND P0, PT, R8, 0x2, PT ;  /* 0x000000020800780c */ /* 0x000fda0003f05270 */
[----:B0-----:R-:W-:Y:S05]  /*16d0*/  @P0 BRA `(.L_x_50) ;  /* 0xfffffffc00d00947 */ /* 0x001fea000383ffff */
.L_x_49:
[----:B------:R-:W-:Y:S05]  /*16e0*/  BSYNC.RECONVERGENT B0 ;  /* 0x0000000000007941 */ /* 0x000fea0003800200 */
.L_x_48:
[----:B------:R-:W-:Y:S05]  /*16f0*/  @!P1 EXIT ;  /* 0x000000000000994d */ /* 0x000fea0003800000 */
[----:B------:R-:W5:Y:S01]  /*1700*/  S2UR UR6, SR_CgaCtaId ;  /* 0x00000000000679c3 */ /* 0x000f620000008800 */
[C---:B--2---:R-:W-:Y:S01]  /*1710*/  IADD3 R11, PT, PT, R0.reuse, UR4, RZ ;  /* 0x00000004000b7c10 */ /* 0x044fe2000fffe0ff */
[----:B------:R-:W-:Y:S01]  /*1720*/  UMOV UR5, 0x400 ;  /* 0x0000040000057882 */ /* 0x000fe20000000000 */
[----:B------:R-:W-:Y:S01]  /*1730*/  IMAD.SHL.U32 R10, R0, 0x4, RZ ;  /* 0x00000004000a7824 */ /* 0x000fe200078e00ff */
[----:B------:R-:W2:Y:S02]  /*1740*/  LDCU UR11, c[0x0][0x388] ;  /* 0x00007100ff0b77ac */ /* 0x000ea40008000800 */
[----:B0-----:R-:W-:Y:S02]  /*1750*/  VIADD R13, R11, UR10 ;  /* 0x0000000a0b0d7c36 */ /* 0x001fe40008000000 */
[----:B---3--:R-:W0:Y:S01]  /*1760*/  LDC R12, c[0x0][0x360] ;  /* 0x0000d800ff0c7b82 */ /* 0x008e220000000800 */
[----:B-----5:R-:W-:-:S04]  /*1770*/  ULEA UR5, UR6, UR5, 0x18 ;  /* 0x0000000506057291 */ /* 0x020fc8000f8ec0ff */
[----:B------:R-:W-:Y:S02]  /*1780*/  ULEA UR6, UR10, UR5, 0x3 ;  /* 0x000000050a067291 */ /* 0x000fe4000f8e18ff */
[----:B------:R-:W-:Y:S01]  /*1790*/  UIMAD UR7, UR10, 0xc, UR5 ;  /* 0x0000000c0a0778a4 */ /* 0x000fe2000f8e0205 */
[C-C-:B0-----:R-:W-:Y:S01]  /*17a0*/  IMAD R15, R12.reuse, 0x2, R11.reuse ;  /* 0x000000020c0f7824 */ /* 0x141fe200078e020b */
[----:B------:R-:W-:Y:S01]  /*17b0*/  ULEA UR4, UR10, UR5, 0x2 ;  /* 0x000000050a047291 */ /* 0x000fe2000f8e10ff */
[----:B--2---:R-:W-:-:S11]  /*17c0*/  IMAD R17, R12, 0x3, R11 ;  /* 0x000000030c117824 */ /* 0x004fd600078e020b */
.L_x_51:
[----:B------:R-:W-:Y:S02]  /*17d0*/  ISETP.GE.AND P0, PT, R11, UR11, PT ;  /* 0x0000000b0b007c0c */ /* 0x000fe4000bf06270 */
[----:B------:R-:W-:Y:S02]  /*17e0*/  ISETP.GE.AND P1, PT, R13, UR11, PT ;  /* 0x0000000b0d007c0c */ /* 0x000fe4000bf26270 */
[----:B------:R-:W-:Y:S02]  /*17f0*/  ISETP.GE.AND P2, PT, R15, UR11, PT ;  /* 0x0000000b0f007c0c */ /* 0x000fe4000bf46270 */
[----:B------:R-:W-:Y:S02]  /*1800*/  ISETP.GE.AND P3, PT, R17, UR11, PT ;  /* 0x0000000b11007c0c */ /* 0x000fe4000bf66270 */
[----:B------:R-:W-:-:S04]  /*1810*/  IADD3 R0, PT, PT, R0, UR10, R12 ;  /* 0x0000000a00007c10 */ /* 0x000fc8000fffe00c */
[----:B------:R-:W-:Y:S01]  /*1820*/  IADD3 R0, PT, PT, R0, UR10, R12 ;  /* 0x0000000a00007c10 */ /* 0x000fe2000fffe00c */
[----:B0-----:R-:W0:Y:S01]  /*1830*/  @!P0 LDS R19, [R10+UR5] ;  /* 0x000000050a138984 */ /* 0x001e220008000800 */
[----:B------:R-:W2:Y:S03]  /*1840*/  @!P0 LDC.64 R4, c[0x0][0x380] ;  /* 0x0000e000ff048b82 */ /* 0x000ea60000000a00 */
[----:B------:R-:W3:Y:S04]  /*1850*/  @!P1 LDS R21, [R10+UR4] ;  /* 0x000000040a159984 */ /* 0x000ee80008000800 */
[----:B------:R-:W5:Y:S01]  /*1860*/  @!P2 LDS R23, [R10+UR6] ;  /* 0x000000060a17a984 */ /* 0x000f620008000800 */
[----:B----4-:R-:W4:Y:S03]  /*1870*/  @!P1 LDC.64 R8, c[0x0][0x380] ;  /* 0x0000e000ff089b82 */ /* 0x010f260000000a00 */
[----:B------:R1:W5:Y:S05]  /*1880*/  @!P3 LDS R25, [R10+UR7] ;  /* 0x000000070a19b984 */ /* 0x00036a0008000800 */
[----:B------:R-:W3:Y:S01]  /*1890*/  @!P2 LDC.64 R6, c[0x0][0x380] ;  /* 0x0000e000ff06ab82 */ /* 0x000ee20000000a00 */
[----:B-1----:R-:W-:-:S07]  /*18a0*/  IMAD R10, R12, 0x10, R10 ;  /* 0x000000100c0a7824 */ /* 0x002fce00078e020a */
[----:B------:R-:W1:Y:S01]  /*18b0*/  @!P3 LDC.64 R2, c[0x0][0x380] ;  /* 0x0000e000ff02bb82 */ /* 0x000e620000000a00 */
[----:B--2---:R-:W-:Y:S01]  /*18c0*/  @!P0 IMAD.WIDE R4, R11, 0x4, R4 ;  /* 0x000000040b048825 */ /* 0x004fe200078e0204 */
[----:B------:R-:W-:-:S03]  /*18d0*/  LEA R11, R12, R11, 0x2 ;  /* 0x0000000b0c0b7211 */ /* 0x000fc600078e10ff */
[----:B----4-:R-:W-:-:S04]  /*18e0*/  @!P1 IMAD.WIDE R8, R13, 0x4, R8 ;  /* 0x000000040d089825 */ /* 0x010fc800078e0208 */
[----:B------:R-:W-:Y:S01]  /*18f0*/  IMAD R13, R12, 0x4, R13 ;  /* 0x000000040c0d7824 */ /* 0x000fe200078e020d */
[----:B0-----:R0:W-:Y:S01]  /*1900*/  @!P0 STG.E desc[UR8][R4.64], R19 ;  /* 0x0000001304008986 */ /* 0x0011e2000c101908 */
[----:B---3--:R-:W-:Y:S01]  /*1910*/  @!P2 IMAD.WIDE R6, R15, 0x4, R6 ;  /* 0x000000040f06a825 */ /* 0x008fe200078e0206 */
[----:B------:R-:W-:Y:S02]  /*1920*/  ISETP.GE.U32.AND P0, PT, R0, 0x800, PT ;  /* 0x000008000000780c */ /* 0x000fe40003f06070 */
[----:B------:R0:W-:Y:S01]  /*1930*/  @!P1 STG.E desc[UR8][R8.64], R21 ;  /* 0x0000001508009986 */ /* 0x0001e2000c101908 */
[----:B------:R-:W-:-:S03]  /*1940*/  IMAD R15, R12, 0x4, R15 ;  /* 0x000000040c0f7824 */ /* 0x000fc600078e020f */
[----:B-----5:R0:W-:Y:S01]  /*1950*/  @!P2 STG.E desc[UR8][R6.64], R23 ;  /* 0x000000170600a986 */ /* 0x0201e2000c101908 */
[----:B-1----:R-:W-:-:S04]  /*1960*/  @!P3 IMAD.WIDE R2, R17, 0x4, R2 ;  /* 0x000000041102b825 */ /* 0x002fc800078e0202 */
[----:B------:R-:W-:Y:S01]  /*1970*/  IMAD R17, R12, 0x4, R17 ;  /* 0x000000040c117824 */ /* 0x000fe200078e0211 */
[----:B------:R0:W-:Y:S01]  /*1980*/  @!P3 STG.E desc[UR8][R2.64], R25 ;  /* 0x000000190200b986 */ /* 0x0001e2000c101908 */
[----:B------:R-:W-:Y:S05]  /*1990*/  @!P0 BRA `(.L_x_51) ;  /* 0xfffffffc008c8947 */ /* 0x000fea000383ffff */
[----:B------:R-:W-:Y:S05]  /*19a0*/  EXIT ;  /* 0x000000000000794d */ /* 0x000fea0003800000 */
        .weak           $__internal_0_$__cuda_sm20_div_u16
        .type           $__internal_0_$__cuda_sm20_div_u16,@function
        .size           $__internal_0_$__cuda_sm20_div_u16,(.L_x_53 - $__internal_0_$__cuda_sm20_div_u16)
$__internal_0_$__cuda_sm20_div_u16:
[----:B------:R-:W0:Y:S01]  /*19b0*/  I2F.U16 R3, UR5 ;  /* 0x0000000500037d06 */ /* 0x000e220008101000 */
[----:B------:R-:W-:Y:S01]  /*19c0*/  IMAD.MOV.U32 R4, RZ, RZ, 0x4b800000 ;  /* 0x4b800000ff047424 */ /* 0x000fe200078e00ff */
[----:B------:R-:W-:Y:S01]  /*19d0*/  I2FP.F32.U32.RZ R2, R2 ;  /* 0x0000000200027245 */ /* 0x000fe2000020d000 */
[----:B------:R-:W-:Y:S01]  /*19e0*/  IMAD.MOV.U32 R5, RZ, RZ, 0x0 ;  /* 0x00000000ff057424 */ /* 0x000fe200078e00ff */
[C---:B0-----:R-:W-:Y:S02]  /*19f0*/  FSETP.GEU.AND P1, PT, |R3|.reuse, 1.175494350822287508e-38, PT ;  /* 0x008000000300780b */ /* 0x041fe40003f2e200 */
[----:B------:R-:W-:Y:S02]  /*1a00*/  FSETP.GT.AND P0, PT, |R3|, 8.50705917302346158658e+37, PT ;  /* 0x7e8000000300780b */ /* 0x000fe40003f04200 */
[----:B------:R-:W-:-:S04]  /*1a10*/  FSEL R4, R4, 1, !P1 ;  /* 0x3f80000004047808 */ /* 0x000fc80004800000 */
[----:B------:R-:W-:Y:S02]  /*1a20*/  FSEL R4, R4, 0.25, !P0 ;  /* 0x3e80000004047808 */ /* 0x000fe40004000000 */
[----:B------:R-:W-:-:S03]  /*1a30*/  ISETP.NE.U32.AND P0, PT, RZ, UR5, PT ;  /* 0x00000005ff007c0c */ /* 0x000fc6000bf05070 */
[----:B------:R-:W-:-:S04]  /*1a40*/  FMUL R6, R3, R4 ;  /* 0x0000000403067220 */ /* 0x000fc80000400000 */
[----:B------:R-:W0:Y:S02]  /*1a50*/  MUFU.RCP R3, R6 ;  /* 0x0000000600037308 */ /* 0x000e240000001000 */
[----:B0-----:R-:W-:Y:S01]  /*1a60*/  FMUL R3, R4, R3 ;  /* 0x0000000304037220 */ /* 0x001fe20000400000 */
[----:B------:R-:W-:-:S04]  /*1a70*/  IMAD.MOV.U32 R4, RZ, RZ, R7 ;  /* 0x000000ffff047224 */ /* 0x000fc800078e0007 */
[----:B------:R-:W-:-:S05]  /*1a80*/  IADD3 R3, PT, PT, R3, 0x2, RZ ;  /* 0x0000000203037810 */ /* 0x000fca0007ffe0ff */
[----:B------:R-:W-:-:S06]  /*1a90*/  FMUL.RZ R2, R2, R3 ;  /* 0x0000000302027220 */ /* 0x000fcc000040c000 */
[----:B------:R-:W0:Y:S02]  /*1aa0*/  F2I.U32.TRUNC.NTZ R2, R2 ;  /* 0x0000000200027305 */ /* 0x000e24000020f000 */
[----:B0-----:R-:W-:Y:S01]  /*1ab0*/  LOP3.LUT R3, R2, 0xffff, RZ, 0xc0, !PT ;  /* 0x0000ffff02037812 */ /* 0x001fe200078ec0ff */
[----:B------:R-:W-:Y:S01]  /*1ac0*/  @!P0 IMAD.MOV.U32 R3, RZ, RZ, -0x1 ;  /* 0xffffffffff038424 */ /* 0x000fe200078e00ff */
[----:B------:R-:W-:Y:S06]  /*1ad0*/  RET.REL.NODEC R4 `(_Z16mergeSortInBlockPii) ;  /* 0xffffffe404487950 */ /* 0x000fec0003c3ffff */
.L_x_52:
        /* <DEDUP_REMOVED lines=10> */
.L_x_53:


//--------------------- .nv.shared.reserved.0     --------------------------
	.section	.nv.shared.reserved.0,"aw",@nobits
	.weak		__nv_reservedSMEM_offset_0_alias
	.size		__nv_reservedSMEM_offset_0_alias, 0, 64
	.other		__nv_reservedSMEM_offset_0_alias,@"STO_CUDA_RESERVED_SHARED STV_DEFAULT"
__nv_reservedSMEM_offset_0_alias:
	.zero		0
	.zero		64


//--------------------- .nv.shared._Z16mergeSortInBlockPii --------------------------
	.section	.nv.shared._Z16mergeSortInBlockPii,"aw",@nobits
	.sectionflags	@""
	.align	4
.nv.shared._Z16mergeSortInBlockPii:
	.zero		17408


//--------------------- .nv.constant0._Z11mergeBlocksPiS_i --------------------------
	.section	.nv.constant0._Z11mergeBlocksPiS_i,"a",@progbits
	.sectionflags	@""
	.align	4
.nv.constant0._Z11mergeBlocksPiS_i:
	.zero		916


//--------------------- .nv.constant0._Z16mergeSortInBlockPii --------------------------
	.section	.nv.constant0._Z16mergeSortInBlockPii,"a",@progbits
	.sectionflags	@""
	.align	4
.nv.constant0._Z16mergeSortInBlockPii:
	.zero		908


//--------------------- SYMBOLS --------------------------

	.type		.nv.reservedSmem.offset0,@object
	.size		.nv.reservedSmem.offset0,0x4
	.type		.nv.reservedSmem.cap,@object
	.size		.nv.reservedSmem.cap,0x4
